	.target	sm_90a

	.elftype	@"ET_EXEC"


//--------------------- .note.nv.tkinfo           --------------------------
	.section	.note.nv.tkinfo,"",@"SHT_NOTE"
	.sectionflags	@"SHF_NOTE_NV_TKINFO"
	.tkinfo
        /*0018*/ 	.word	0x00000002
        /*0030*/ 	.string	""
        /*0030*/ 	.string	"ptxas"
        /*0030*/ 	.string	"Cuda compilation tools, release 13.0, V13.0.88"
        /*0030*/ 	.string	"Build cuda_13.0.r13.0/compiler.36424714_0"
        /*0030*/ 	.string	"-arch sm_90a -m 64 "



//--------------------- .note.nv.cuinfo           --------------------------
	.section	.note.nv.cuinfo,"",@"SHT_NOTE"
	.sectionflags	@"SHF_NOTE_NV_CUINFO"
        /*0018*/ 	.short	0x0002
        /*001a*/ 	.short	0x005a
        /*001c*/ 	.short	0x0082
	.zero		2


//--------------------- .nv.info                  --------------------------
	.section	.nv.info,"",@"SHT_CUDA_INFO"
	.align	4


	//----- nvinfo : EIATTR_REGCOUNT
	.align		4
        /*0000*/ 	.byte	0x04, 0x2f
        /*0002*/ 	.short	(.L_12 - .L_11)
	.align		4
.L_11:
        /*0004*/ 	.word	index@(_ZN7cutlass13device_kernelINS_4gemm6kernel13GemmUniversalIN4cute5tupleIJiiiiEEENS1_10collective13CollectiveMmaINS1_37MainloopSm90TmaGmmaWarpSpecializedFP8ILi22ENS5_IJNS4_1CILi1EEESB_SB_EEENS1_35KernelTmaWarpSpecializedCooperativeEEENS5_IJNSA_ILi256EEENSA_ILi64EEENSA_ILi32EEEEEENS_12float_e4m3_tENS5_IJlSB_lEEESJ_SK_NS4_8TiledMMAINS4_8MMA_AtomIJNS4_4SM904GMMA30MMA_64x64x32_F32E4M3E4M3_SS_TNILNSO_7ScaleInE1ELSQ_1EEEEEENS4_6LayoutINS5_IJNSA_ILi2EEESB_SB_EEENS5_IJSB_NSA_ILi0EEESW_EEEEENS5_IJNS4_10UnderscoreESZ_SZ_EEEEENS4_13SM90_TMA_LOADENS4_14ComposedLayoutINS4_7SwizzleILi1ELi4ELi3EEENS4_18smem_ptr_flag_bitsILi8EEENST_INS5_IJNSA_ILi8EEESH_EEENS5_IJSH_SB_EEEEEEEvNS4_8identityES12_S1C_vS1D_EENS_8epilogue10collective6detail29Sm90TmaWarpSpecializedAdapterINS1G_15DefaultEpilogueISJ_SK_SK_NS1F_6thread17LinearCombinationISJ_Li1EffLNS1K_9ScaleType4KindE0ELNS_15FloatRoundStyleE2ESJ_EENS1_15EpilogueDefaultEEEEEvvEEEEvNT_6ParamsE)
        /*0008*/ 	.word	0x000000a8


	//----- nvinfo : EIATTR_FRAME_SIZE
	.align		4
.L_12:
        /*000c*/ 	.byte	0x04, 0x11
        /*000e*/ 	.short	(.L_14 - .L_13)
	.align		4
.L_13:
        /*0010*/ 	.word	index@(_ZN7cutlass13device_kernelINS_4gemm6kernel13GemmUniversalIN4cute5tupleIJiiiiEEENS1_10collective13CollectiveMmaINS1_37MainloopSm90TmaGmmaWarpSpecializedFP8ILi22ENS5_IJNS4_1CILi1EEESB_SB_EEENS1_35KernelTmaWarpSpecializedCooperativeEEENS5_IJNSA_ILi256EEENSA_ILi64EEENSA_ILi32EEEEEENS_12float_e4m3_tENS5_IJlSB_lEEESJ_SK_NS4_8TiledMMAINS4_8MMA_AtomIJNS4_4SM904GMMA30MMA_64x64x32_F32E4M3E4M3_SS_TNILNSO_7ScaleInE1ELSQ_1EEEEEENS4_6LayoutINS5_IJNSA_ILi2EEESB_SB_EEENS5_IJSB_NSA_ILi0EEESW_EEEEENS5_IJNS4_10UnderscoreESZ_SZ_EEEEENS4_13SM90_TMA_LOADENS4_14ComposedLayoutINS4_7SwizzleILi1ELi4ELi3EEENS4_18smem_ptr_flag_bitsILi8EEENST_INS5_IJNSA_ILi8EEESH_EEENS5_IJSH_SB_EEEEEEEvNS4_8identityES12_S1C_vS1D_EENS_8epilogue10collective6detail29Sm90TmaWarpSpecializedAdapterINS1G_15DefaultEpilogueISJ_SK_SK_NS1F_6thread17LinearCombinationISJ_Li1EffLNS1K_9ScaleType4KindE0ELNS_15FloatRoundStyleE2ESJ_EENS1_15EpilogueDefaultEEEEEvvEEEEvNT_6ParamsE)
        /*0014*/ 	.word	0x00000000


	//----- nvinfo : EIATTR_MIN_STACK_SIZE
	.align		4
.L_14:
        /*0018*/ 	.byte	0x04, 0x12
        /*001a*/ 	.short	(.L_16 - .L_15)
	.align		4
.L_15:
        /*001c*/ 	.word	index@(_ZN7cutlass13device_kernelINS_4gemm6kernel13GemmUniversalIN4cute5tupleIJiiiiEEENS1_10collective13CollectiveMmaINS1_37MainloopSm90TmaGmmaWarpSpecializedFP8ILi22ENS5_IJNS4_1CILi1EEESB_SB_EEENS1_35KernelTmaWarpSpecializedCooperativeEEENS5_IJNSA_ILi256EEENSA_ILi64EEENSA_ILi32EEEEEENS_12float_e4m3_tENS5_IJlSB_lEEESJ_SK_NS4_8TiledMMAINS4_8MMA_AtomIJNS4_4SM904GMMA30MMA_64x64x32_F32E4M3E4M3_SS_TNILNSO_7ScaleInE1ELSQ_1EEEEEENS4_6LayoutINS5_IJNSA_ILi2EEESB_SB_EEENS5_IJSB_NSA_ILi0EEESW_EEEEENS5_IJNS4_10UnderscoreESZ_SZ_EEEEENS4_13SM90_TMA_LOADENS4_14ComposedLayoutINS4_7SwizzleILi1ELi4ELi3EEENS4_18smem_ptr_flag_bitsILi8EEENST_INS5_IJNSA_ILi8EEESH_EEENS5_IJSH_SB_EEEEEEEvNS4_8identityES12_S1C_vS1D_EENS_8epilogue10collective6detail29Sm90TmaWarpSpecializedAdapterINS1G_15DefaultEpilogueISJ_SK_SK_NS1F_6thread17LinearCombinationISJ_Li1EffLNS1K_9ScaleType4KindE0ELNS_15FloatRoundStyleE2ESJ_EENS1_15EpilogueDefaultEEEEEvvEEEEvNT_6ParamsE)
        /*0020*/ 	.word	0x00000000
.L_16:


//--------------------- .nv.compat                --------------------------
	.section	.nv.compat,"",@"SHT_CUDA_COMPAT_INFO"
	.align	4
        /*0000*/ 	.byte	0x02, 0x09, 0x01, 0x00, 0x02, 0x02, 0x04, 0x00, 0x02, 0x05, 0x05, 0x00, 0x03, 0x07, 0x01, 0x01
        /*0010*/ 	.byte	0x02, 0x03, 0x01, 0x00, 0x02, 0x06, 0x01, 0x00, 0x04, 0x0b, 0x08, 0x00, 0x00, 0x00, 0x00, 0x00
        /*0020*/ 	.byte	0x00, 0x00, 0x00, 0x00


//--------------------- .nv.info._ZN7cutlass13device_kernelINS_4gemm6kernel13GemmUniversalIN4cute5tupleIJiiiiEEENS1_10collective13CollectiveMmaINS1_37MainloopSm90TmaGmmaWarpSpecializedFP8ILi22ENS5_IJNS4_1CILi1EEESB_SB_EEENS1_35KernelTmaWarpSpecializedCooperativeEEENS5_IJNSA_ILi256EEENSA_ILi64EEENSA_ILi32EEEEEENS_12float_e4m3_tENS5_IJlSB_lEEESJ_SK_NS4_8TiledMMAINS4_8MMA_AtomIJNS4_4SM904GMMA30MMA_64x64x32_F32E4M3E4M3_SS_TNILNSO_7ScaleInE1ELSQ_1EEEEEENS4_6LayoutINS5_IJNSA_ILi2EEESB_SB_EEENS5_IJSB_NSA_ILi0EEESW_EEEEENS5_IJNS4_10UnderscoreESZ_SZ_EEEEENS4_13SM90_TMA_LOADENS4_14ComposedLayoutINS4_7SwizzleILi1ELi4ELi3EEENS4_18smem_ptr_flag_bitsILi8EEENST_INS5_IJNSA_ILi8EEESH_EEENS5_IJSH_SB_EEEEEEEvNS4_8identityES12_S1C_vS1D_EENS_8epilogue10collective6detail29Sm90TmaWarpSpecializedAdapterINS1G_15DefaultEpilogueISJ_SK_SK_NS1F_6thread17LinearCombinationISJ_Li1EffLNS1K_9ScaleType4KindE0ELNS_15FloatRoundStyleE2ESJ_EENS1_15EpilogueDefaultEEEEEvvEEEEvNT_6ParamsE --------------------------
	.section	.nv.info._ZN7cutlass13device_kernelINS_4gemm6kernel13GemmUniversalIN4cute5tupleIJiiiiEEENS1_10collective13CollectiveMmaINS1_37MainloopSm90TmaGmmaWarpSpecializedFP8ILi22ENS5_IJNS4_1CILi1EEESB_SB_EEENS1_35KernelTmaWarpSpecializedCooperativeEEENS5_IJNSA_ILi256EEENSA_ILi64EEENSA_ILi32EEEEEENS_12float_e4m3_tENS5_IJlSB_lEEESJ_SK_NS4_8TiledMMAINS4_8MMA_AtomIJNS4_4SM904GMMA30MMA_64x64x32_F32E4M3E4M3_SS_TNILNSO_7ScaleInE1ELSQ_1EEEEEENS4_6LayoutINS5_IJNSA_ILi2EEESB_SB_EEENS5_IJSB_NSA_ILi0EEESW_EEEEENS5_IJNS4_10UnderscoreESZ_SZ_EEEEENS4_13SM90_TMA_LOADENS4_14ComposedLayoutINS4_7SwizzleILi1ELi4ELi3EEENS4_18smem_ptr_flag_bitsILi8EEENST_INS5_IJNSA_ILi8EEESH_EEENS5_IJSH_SB_EEEEEEEvNS4_8identityES12_S1C_vS1D_EENS_8epilogue10collective6detail29Sm90TmaWarpSpecializedAdapterINS1G_15DefaultEpilogueISJ_SK_SK_NS1F_6thread17LinearCombinationISJ_Li1EffLNS1K_9ScaleType4KindE0ELNS_15FloatRoundStyleE2ESJ_EENS1_15EpilogueDefaultEEEEEvvEEEEvNT_6ParamsE,"",@"SHT_CUDA_INFO"
	.sectionflags	@""
	.align	4


	//----- nvinfo : EIATTR_CUDA_API_VERSION
	.align		4
        /*0000*/ 	.byte	0x04, 0x37
        /*0002*/ 	.short	(.L_18 - .L_17)
.L_17:
        /*0004*/ 	.word	0x00000082


	//----- nvinfo : EIATTR_KPARAM_INFO
	.align		4
.L_18:
        /*0008*/ 	.byte	0x04, 0x17
        /*000a*/ 	.short	(.L_20 - .L_19)
.L_19:
        /*000c*/ 	.word	0x00000000
        /*0010*/ 	.short	0x0000
        /*0012*/ 	.short	0x0070
        /*0014*/ 	.byte	0x00, 0xf0, 0x01, 0x10


	//----- nvinfo : EIATTR_SPARSE_MMA_MASK
	.align		4
.L_20:
        /*0018*/ 	.byte	0x03, 0x50
        /*001a*/ 	.short	0x0000


	//----- nvinfo : EIATTR_MAXREG_COUNT
	.align		4
        /*001c*/ 	.byte	0x03, 0x1b
        /*001e*/ 	.short	0x00a8


	//----- nvinfo : EIATTR_NUM_BARRIERS
	.align		4
        /*0020*/ 	.byte	0x02, 0x4c
        /*0022*/ 	.byte	0x01
	.zero		1


	//----- nvinfo : EIATTR_MERCURY_ISA_VERSION
	.align		4
        /*0024*/ 	.byte	0x03, 0x5f
        /*0026*/ 	.short	0x0101


	//----- nvinfo : EIATTR_INT_WARP_WIDE_INSTR_OFFSETS
	.align		4
        /*0028*/ 	.byte	0x04, 0x31
        /*002a*/ 	.short	(.L_22 - .L_21)


	//   ....[0]....
.L_21:
        /*002c*/ 	.word	0x00000640


	//   ....[1]....
        /*0030*/ 	.word	0x00000650


	//   ....[2]....
        /*0034*/ 	.word	0x00000740


	//----- nvinfo : EIATTR_COOP_GROUP_MASK_REGIDS
	.align		4
.L_22:
        /*0038*/ 	.byte	0x04, 0x29
        /*003a*/ 	.short	(.L_24 - .L_23)


	//   ....[0]....
.L_23:
        /*003c*/ 	.word	0xffffffff


	//   ....[1]....
        /*0040*/ 	.word	0xffffffff


	//   ....[2]....
        /*0044*/ 	.word	0xffffffff


	//   ....[3]....
        /*0048*/ 	.word	0xffffffff


	//   ....[4]....
        /*004c*/ 	.word	0xffffffff


	//----- nvinfo : EIATTR_COOP_GROUP_INSTR_OFFSETS
	.align		4
.L_24:
        /*0050*/ 	.byte	0x04, 0x28
        /*0052*/ 	.short	(.L_26 - .L_25)


	//   ....[0]....
.L_25:
        /*0054*/ 	.word	0x00000060


	//   ....[1]....
        /*0058*/ 	.word	0x00000070


	//   ....[2]....
        /*005c*/ 	.word	0x00000130


	//   ....[3]....
        /*0060*/ 	.word	0x00000530


	//   ....[4]....
        /*0064*/ 	.word	0x00001230


	//----- nvinfo : EIATTR_REG_RECONFIG
	.align		4
.L_26:
        /*0068*/ 	.byte	0x01, 0x54
	.zero		2


	//----- nvinfo : EIATTR_MBARRIER_INSTR_OFFSETS
	.align		4
        /*006c*/ 	.byte	0x04, 0x39
        /*006e*/ 	.short	(.L_28 - .L_27)


	//   ....[0]....
.L_27:
        /*0070*/ 	.word	0x00000250
        /*0074*/ 	.word	0x000000ff
        /*0078*/ 	.word	0x00000000
        /*007c*/ 	.short	0x0100
        /*007e*/ 	.byte	0x08
	.zero		1


	//   ....[1]....
        /*0080*/ 	.word	0x00000260
        /*0084*/ 	.word	0x000000ff
        /*0088*/ 	.word	0x000000b0
        /*008c*/ 	.short	0x0100
        /*008e*/ 	.byte	0x08
	.zero		1


	//   ....[2]....
        /*0090*/ 	.word	0x00000270
        /*0094*/ 	.word	0x000000ff
        /*0098*/ 	.word	0x00000008
        /*009c*/ 	.short	0x0100
        /*009e*/ 	.byte	0x08
	.zero		1


	//   ....[3]....
        /*00a0*/ 	.word	0x00000280
        /*00a4*/ 	.word	0x000000ff
        /*00a8*/ 	.word	0x000000b8
        /*00ac*/ 	.short	0x0100
        /*00ae*/ 	.byte	0x08
	.zero		1


	//   ....[4]....
        /*00b0*/ 	.word	0x00000290
        /*00b4*/ 	.word	0x000000ff
        /*00b8*/ 	.word	0x00000010
        /*00bc*/ 	.short	0x0100
        /*00be*/ 	.byte	0x08
	.zero		1


	//   ....[5]....
        /*00c0*/ 	.word	0x000002a0
        /*00c4*/ 	.word	0x000000ff
        /*00c8*/ 	.word	0x000000c0
        /*00cc*/ 	.short	0x0100
        /*00ce*/ 	.byte	0x08
	.zero		1


	//   ....[6]....
        /*00d0*/ 	.word	0x000002b0
        /*00d4*/ 	.word	0x000000ff
        /*00d8*/ 	.word	0x00000018
        /*00dc*/ 	.short	0x0100
        /*00de*/ 	.byte	0x08
	.zero		1


	//   ....[7]....
        /*00e0*/ 	.word	0x000002c0
        /*00e4*/ 	.word	0x000000ff
        /*00e8*/ 	.word	0x000000c8
        /*00ec*/ 	.short	0x0100
        /*00ee*/ 	.byte	0x08
	.zero		1


	//   ....[8]....
        /*00f0*/ 	.word	0x000002d0
        /*00f4*/ 	.word	0x000000ff
        /*00f8*/ 	.word	0x00000020
        /*00fc*/ 	.short	0x0100
        /*00fe*/ 	.byte	0x08
	.zero		1


	//   ....[9]....
        /*0100*/ 	.word	0x000002e0
        /*0104*/ 	.word	0x000000ff
        /*0108*/ 	.word	0x000000d0
        /*010c*/ 	.short	0x0100
        /*010e*/ 	.byte	0x08
	.zero		1


	//   ....[10]....
        /*0110*/ 	.word	0x000002f0
        /*0114*/ 	.word	0x000000ff
        /*0118*/ 	.word	0x00000028
        /*011c*/ 	.short	0x0100
        /*011e*/ 	.byte	0x08
	.zero		1


	//   ....[11]....
        /*0120*/ 	.word	0x00000300
        /*0124*/ 	.word	0x000000ff
        /*0128*/ 	.word	0x000000d8
        /*012c*/ 	.short	0x0100
        /*012e*/ 	.byte	0x08
	.zero		1


	//   ....[12]....
        /*0130*/ 	.word	0x00000310
        /*0134*/ 	.word	0x000000ff
        /*0138*/ 	.word	0x00000030
        /*013c*/ 	.short	0x0100
        /*013e*/ 	.byte	0x08
	.zero		1


	//   ....[13]....
        /*0140*/ 	.word	0x00000320
        /*0144*/ 	.word	0x000000ff
        /*0148*/ 	.word	0x000000e0
        /*014c*/ 	.short	0x0100
        /*014e*/ 	.byte	0x08
	.zero		1


	//   ....[14]....
        /*0150*/ 	.word	0x00000330
        /*0154*/ 	.word	0x000000ff
        /*0158*/ 	.word	0x00000038
        /*015c*/ 	.short	0x0100
        /*015e*/ 	.byte	0x08
	.zero		1


	//   ....[15]....
        /*0160*/ 	.word	0x00000340
        /*0164*/ 	.word	0x000000ff
        /*0168*/ 	.word	0x000000e8
        /*016c*/ 	.short	0x0100
        /*016e*/ 	.byte	0x08
	.zero		1


	//   ....[16]....
        /*0170*/ 	.word	0x00000350
        /*0174*/ 	.word	0x000000ff
        /*0178*/ 	.word	0x00000040
        /*017c*/ 	.short	0x0100
        /*017e*/ 	.byte	0x08
	.zero		1


	//   ....[17]....
        /*0180*/ 	.word	0x00000360
        /*0184*/ 	.word	0x000000ff
        /*0188*/ 	.word	0x000000f0
        /*018c*/ 	.short	0x0100
        /*018e*/ 	.byte	0x08
	.zero		1


	//   ....[18]....
        /*0190*/ 	.word	0x00000370
        /*0194*/ 	.word	0x000000ff
        /*0198*/ 	.word	0x00000048
        /*019c*/ 	.short	0x0100
        /*019e*/ 	.byte	0x08
	.zero		1


	//   ....[19]....
        /*01a0*/ 	.word	0x00000380
        /*01a4*/ 	.word	0x000000ff
        /*01a8*/ 	.word	0x000000f8
        /*01ac*/ 	.short	0x0100
        /*01ae*/ 	.byte	0x08
	.zero		1


	//   ....[20]....
        /*01b0*/ 	.word	0x00000390
        /*01b4*/ 	.word	0x000000ff
        /*01b8*/ 	.word	0x00000050
        /*01bc*/ 	.short	0x0100
        /*01be*/ 	.byte	0x08
	.zero		1


	//   ....[21]....
        /*01c0*/ 	.word	0x000003a0
        /*01c4*/ 	.word	0x000000ff
        /*01c8*/ 	.word	0x00000100
        /*01cc*/ 	.short	0x0100
        /*01ce*/ 	.byte	0x08
	.zero		1


	//   ....[22]....
        /*01d0*/ 	.word	0x000003b0
        /*01d4*/ 	.word	0x000000ff
        /*01d8*/ 	.word	0x00000058
        /*01dc*/ 	.short	0x0100
        /*01de*/ 	.byte	0x08
	.zero		1


	//   ....[23]....
        /*01e0*/ 	.word	0x000003c0
        /*01e4*/ 	.word	0x000000ff
        /*01e8*/ 	.word	0x00000108
        /*01ec*/ 	.short	0x0100
        /*01ee*/ 	.byte	0x08
	.zero		1


	//   ....[24]....
        /*01f0*/ 	.word	0x000003d0
        /*01f4*/ 	.word	0x000000ff
        /*01f8*/ 	.word	0x00000060
        /*01fc*/ 	.short	0x0100
        /*01fe*/ 	.byte	0x08
	.zero		1


	//   ....[25]....
        /*0200*/ 	.word	0x000003e0
        /*0204*/ 	.word	0x000000ff
        /*0208*/ 	.word	0x00000110
        /*020c*/ 	.short	0x0100
        /*020e*/ 	.byte	0x08
	.zero		1


	//   ....[26]....
        /*0210*/ 	.word	0x000003f0
        /*0214*/ 	.word	0x000000ff
        /*0218*/ 	.word	0x00000068
        /*021c*/ 	.short	0x0100
        /*021e*/ 	.byte	0x08
	.zero		1


	//   ....[27]....
        /*0220*/ 	.word	0x00000400
        /*0224*/ 	.word	0x000000ff
        /*0228*/ 	.word	0x00000118
        /*022c*/ 	.short	0x0100
        /*022e*/ 	.byte	0x08
	.zero		1


	//   ....[28]....
        /*0230*/ 	.word	0x00000410
        /*0234*/ 	.word	0x000000ff
        /*0238*/ 	.word	0x00000070
        /*023c*/ 	.short	0x0100
        /*023e*/ 	.byte	0x08
	.zero		1


	//   ....[29]....
        /*0240*/ 	.word	0x00000420
        /*0244*/ 	.word	0x000000ff
        /*0248*/ 	.word	0x00000120
        /*024c*/ 	.short	0x0100
        /*024e*/ 	.byte	0x08
	.zero		1


	//   ....[30]....
        /*0250*/ 	.word	0x00000430
        /*0254*/ 	.word	0x000000ff
        /*0258*/ 	.word	0x00000078
        /*025c*/ 	.short	0x0100
        /*025e*/ 	.byte	0x08
	.zero		1


	//   ....[31]....
        /*0260*/ 	.word	0x00000440
        /*0264*/ 	.word	0x000000ff
        /*0268*/ 	.word	0x00000128
        /*026c*/ 	.short	0x0100
        /*026e*/ 	.byte	0x08
	.zero		1


	//   ....[32]....
        /*0270*/ 	.word	0x00000450
        /*0274*/ 	.word	0x000000ff
        /*0278*/ 	.word	0x00000080
        /*027c*/ 	.short	0x0100
        /*027e*/ 	.byte	0x08
	.zero		1


	//   ....[33]....
        /*0280*/ 	.word	0x00000460
        /*0284*/ 	.word	0x000000ff
        /*0288*/ 	.word	0x00000130
        /*028c*/ 	.short	0x0100
        /*028e*/ 	.byte	0x08
	.zero		1


	//   ....[34]....
        /*0290*/ 	.word	0x00000470
        /*0294*/ 	.word	0x000000ff
        /*0298*/ 	.word	0x00000088
        /*029c*/ 	.short	0x0100
        /*029e*/ 	.byte	0x08
	.zero		1


	//   ....[35]....
        /*02a0*/ 	.word	0x00000480
        /*02a4*/ 	.word	0x000000ff
        /*02a8*/ 	.word	0x00000138
        /*02ac*/ 	.short	0x0100
        /*02ae*/ 	.byte	0x08
	.zero		1


	//   ....[36]....
        /*02b0*/ 	.word	0x00000490
        /*02b4*/ 	.word	0x000000ff
        /*02b8*/ 	.word	0x00000090
        /*02bc*/ 	.short	0x0100
        /*02be*/ 	.byte	0x08
	.zero		1


	//   ....[37]....
        /*02c0*/ 	.word	0x000004a0
        /*02c4*/ 	.word	0x000000ff
        /*02c8*/ 	.word	0x00000140
        /*02cc*/ 	.short	0x0100
        /*02ce*/ 	.byte	0x08
	.zero		1


	//   ....[38]....
        /*02d0*/ 	.word	0x000004b0
        /*02d4*/ 	.word	0x000000ff
        /*02d8*/ 	.word	0x00000098
        /*02dc*/ 	.short	0x0100
        /*02de*/ 	.byte	0x08
	.zero		1


	//   ....[39]....
        /*02e0*/ 	.word	0x000004c0
        /*02e4*/ 	.word	0x000000ff
        /*02e8*/ 	.word	0x00000148
        /*02ec*/ 	.short	0x0100
        /*02ee*/ 	.byte	0x08
	.zero		1


	//   ....[40]....
        /*02f0*/ 	.word	0x000004d0
        /*02f4*/ 	.word	0x000000ff
        /*02f8*/ 	.word	0x000000a0
        /*02fc*/ 	.short	0x0100
        /*02fe*/ 	.byte	0x08
	.zero		1


	//   ....[41]....
        /*0300*/ 	.word	0x000004e0
        /*0304*/ 	.word	0x000000ff
        /*0308*/ 	.word	0x00000150
        /*030c*/ 	.short	0x0100
        /*030e*/ 	.byte	0x08
	.zero		1


	//   ....[42]....
        /*0310*/ 	.word	0x000004f0
        /*0314*/ 	.word	0x000000ff
        /*0318*/ 	.word	0x000000a8
        /*031c*/ 	.short	0x0100
        /*031e*/ 	.byte	0x08
	.zero		1


	//   ....[43]....
        /*0320*/ 	.word	0x00000500
        /*0324*/ 	.word	0x000000ff
        /*0328*/ 	.word	0x00000158
        /*032c*/ 	.short	0x0100
        /*032e*/ 	.byte	0x08
	.zero		1


	//   ....[44]....
        /*0330*/ 	.word	0x00000790
        /*0334*/ 	.word	0x000000ff
        /*0338*/ 	.word	0x00000170
        /*033c*/ 	.short	0x0100
        /*033e*/ 	.byte	0x06
	.zero		1


	//   ....[45]....
        /*0340*/ 	.word	0x000007f0
        /*0344*/ 	.word	0x000000ff
        /*0348*/ 	.word	0x00000178
        /*034c*/ 	.short	0x0100
        /*034e*/ 	.byte	0x06
	.zero		1


	//   ....[46]....
        /*0350*/ 	.word	0x00001760
        /*0354*/ 	.word	0x000000ff
        /*0358*/ 	.word	0x00000000
        /*035c*/ 	.short	0x010a
        /*035e*/ 	.byte	0x07
	.zero		1


	//   ....[47]....
        /*0360*/ 	.word	0x000017c0
        /*0364*/ 	.word	0x000000ff
        /*0368*/ 	.word	0x00000000
        /*036c*/ 	.short	0x010a
        /*036e*/ 	.byte	0x07
	.zero		1


	//   ....[48]....
        /*0370*/ 	.word	0x000020d0
        /*0374*/ 	.word	0x000000ff
        /*0378*/ 	.word	0x00000000
        /*037c*/ 	.short	0x010a
        /*037e*/ 	.byte	0x0c
	.zero		1


	//   ....[49]....
        /*0380*/ 	.word	0x00002110
        /*0384*/ 	.word	0x000000ff
        /*0388*/ 	.word	0x00000000
        /*038c*/ 	.short	0x010a
        /*038e*/ 	.byte	0x0c
	.zero		1


	//   ....[50]....
        /*0390*/ 	.word	0x00002730
        /*0394*/ 	.word	0x000000ff
        /*0398*/ 	.word	0x00000000
        /*039c*/ 	.short	0x0101
        /*039e*/ 	.byte	0x08
	.zero		1


	//   ....[51]....
        /*03a0*/ 	.word	0x00002d80
        /*03a4*/ 	.word	0x000000ff
        /*03a8*/ 	.word	0x00000000
        /*03ac*/ 	.short	0x0101
        /*03ae*/ 	.byte	0x08
	.zero		1


	//   ....[52]....
        /*03b0*/ 	.word	0x00008890
        /*03b4*/ 	.word	0x00000013
        /*03b8*/ 	.word	0x000000b0
        /*03bc*/ 	.short	0x010a
        /*03be*/ 	.byte	0x3f
	.zero		1


	//   ....[53]....
        /*03c0*/ 	.word	0x00008c30
        /*03c4*/ 	.word	0x00000008
        /*03c8*/ 	.word	0x00000178
        /*03cc*/ 	.short	0x0101
        /*03ce*/ 	.byte	0x3f
	.zero		1


	//   ....[54]....
        /*03d0*/ 	.word	0x00009340
        /*03d4*/ 	.word	0x00000006
        /*03d8*/ 	.word	0x00000000
        /*03dc*/ 	.short	0x010a
        /*03de*/ 	.byte	0x3f
	.zero		1


	//   ....[55]....
        /*03e0*/ 	.word	0x000093c0
        /*03e4*/ 	.word	0x00000007
        /*03e8*/ 	.word	0x00000000
        /*03ec*/ 	.short	0x010a
        /*03ee*/ 	.byte	0x3f
	.zero		1


	//   ....[56]....
        /*03f0*/ 	.word	0x00009450
        /*03f4*/ 	.word	0x00000006
        /*03f8*/ 	.word	0x00000000
        /*03fc*/ 	.short	0x010a
        /*03fe*/ 	.byte	0x3f
	.zero		1


	//   ....[57]....
        /*0400*/ 	.word	0x000094e0
        /*0404*/ 	.word	0x00000009
        /*0408*/ 	.word	0x00000000
        /*040c*/ 	.short	0x010a
        /*040e*/ 	.byte	0x3f
	.zero		1


	//   ....[58]....
        /*0410*/ 	.word	0x00009570
        /*0414*/ 	.word	0x00000006
        /*0418*/ 	.word	0x00000000
        /*041c*/ 	.short	0x010a
        /*041e*/ 	.byte	0x3f
	.zero		1


	//   ....[59]....
        /*0420*/ 	.word	0x00009600
        /*0424*/ 	.word	0x00000009
        /*0428*/ 	.word	0x00000000
        /*042c*/ 	.short	0x010a
        /*042e*/ 	.byte	0x3f
	.zero		1


	//   ....[60]....
        /*0430*/ 	.word	0x00009690
        /*0434*/ 	.word	0x00000006
        /*0438*/ 	.word	0x00000000
        /*043c*/ 	.short	0x010a
        /*043e*/ 	.byte	0x3f
	.zero		1


	//   ....[61]....
        /*0440*/ 	.word	0x00009720
        /*0444*/ 	.word	0x00000009
        /*0448*/ 	.word	0x00000000
        /*044c*/ 	.short	0x010a
        /*044e*/ 	.byte	0x3f
	.zero		1


	//   ....[62]....
        /*0450*/ 	.word	0x000097b0
        /*0454*/ 	.word	0x00000006
        /*0458*/ 	.word	0x00000000
        /*045c*/ 	.short	0x010a
        /*045e*/ 	.byte	0x3f
	.zero		1


	//   ....[63]....
        /*0460*/ 	.word	0x00009840
        /*0464*/ 	.word	0x00000009
        /*0468*/ 	.word	0x00000000
        /*046c*/ 	.short	0x010a
        /*046e*/ 	.byte	0x3f
	.zero		1


	//   ....[64]....
        /*0470*/ 	.word	0x000098d0
        /*0474*/ 	.word	0x00000006
        /*0478*/ 	.word	0x00000000
        /*047c*/ 	.short	0x010a
        /*047e*/ 	.byte	0x3f
	.zero		1


	//   ....[65]....
        /*0480*/ 	.word	0x00009960
        /*0484*/ 	.word	0x00000009
        /*0488*/ 	.word	0x00000000
        /*048c*/ 	.short	0x010a
        /*048e*/ 	.byte	0x3f
	.zero		1


	//   ....[66]....
        /*0490*/ 	.word	0x000099f0
        /*0494*/ 	.word	0x00000006
        /*0498*/ 	.word	0x00000000
        /*049c*/ 	.short	0x010a
        /*049e*/ 	.byte	0x3f
	.zero		1


	//   ....[67]....
        /*04a0*/ 	.word	0x00009a80
        /*04a4*/ 	.word	0x00000009
        /*04a8*/ 	.word	0x00000000
        /*04ac*/ 	.short	0x010a
        /*04ae*/ 	.byte	0x3f
	.zero		1


	//   ....[68]....
        /*04b0*/ 	.word	0x00009b10
        /*04b4*/ 	.word	0x00000006
        /*04b8*/ 	.word	0x00000000
        /*04bc*/ 	.short	0x010a
        /*04be*/ 	.byte	0x3f
	.zero		1


	//   ....[69]....
        /*04c0*/ 	.word	0x00009ba0
        /*04c4*/ 	.word	0x00000009
        /*04c8*/ 	.word	0x00000000
        /*04cc*/ 	.short	0x010a
        /*04ce*/ 	.byte	0x3f
	.zero		1


	//   ....[70]....
        /*04d0*/ 	.word	0x00009c30
        /*04d4*/ 	.word	0x00000006
        /*04d8*/ 	.word	0x00000000
        /*04dc*/ 	.short	0x010a
        /*04de*/ 	.byte	0x3f
	.zero		1


	//   ....[71]....
        /*04e0*/ 	.word	0x00009cc0
        /*04e4*/ 	.word	0x00000009
        /*04e8*/ 	.word	0x00000000
        /*04ec*/ 	.short	0x010a
        /*04ee*/ 	.byte	0x3f
	.zero		1


	//   ....[72]....
        /*04f0*/ 	.word	0x00009d50
        /*04f4*/ 	.word	0x00000006
        /*04f8*/ 	.word	0x00000000
        /*04fc*/ 	.short	0x010a
        /*04fe*/ 	.byte	0x3f
	.zero		1


	//   ....[73]....
        /*0500*/ 	.word	0x00009de0
        /*0504*/ 	.word	0x00000009
        /*0508*/ 	.word	0x00000000
        /*050c*/ 	.short	0x010a
        /*050e*/ 	.byte	0x3f
	.zero		1


	//   ....[74]....
        /*0510*/ 	.word	0x00009e70
        /*0514*/ 	.word	0x00000006
        /*0518*/ 	.word	0x00000000
        /*051c*/ 	.short	0x010a
        /*051e*/ 	.byte	0x3f
	.zero		1


	//   ....[75]....
        /*0520*/ 	.word	0x00009f00
        /*0524*/ 	.word	0x00000003
        /*0528*/ 	.word	0x00000000
        /*052c*/ 	.short	0x010a
        /*052e*/ 	.byte	0x3f
	.zero		1


	//   ....[76]....
        /*0530*/ 	.word	0x00009f70
        /*0534*/ 	.word	0x0000000b
        /*0538*/ 	.word	0x00000000
        /*053c*/ 	.short	0x010a
        /*053e*/ 	.byte	0x3f
	.zero		1


	//   ....[77]....
        /*0540*/ 	.word	0x00009fd0
        /*0544*/ 	.word	0x0000000c
        /*0548*/ 	.word	0x00000000
        /*054c*/ 	.short	0x010a
        /*054e*/ 	.byte	0x3f
	.zero		1


	//   ....[78]....
        /*0550*/ 	.word	0x0000a0a0
        /*0554*/ 	.word	0x00000013
        /*0558*/ 	.word	0x000000b0
        /*055c*/ 	.short	0x010a
        /*055e*/ 	.byte	0x3f
	.zero		1


	//   ....[79]....
        /*0560*/ 	.word	0x0000a180
        /*0564*/ 	.word	0x00000006
        /*0568*/ 	.word	0x00000000
        /*056c*/ 	.short	0x010a
        /*056e*/ 	.byte	0x3f
	.zero		1


	//   ....[80]....
        /*0570*/ 	.word	0x0000a1d0
        /*0574*/ 	.word	0x00000007
        /*0578*/ 	.word	0x00000000
        /*057c*/ 	.short	0x010a
        /*057e*/ 	.byte	0x3f
	.zero		1


	//   ....[81]....
        /*0580*/ 	.word	0x0000a220
        /*0584*/ 	.word	0x00000006
        /*0588*/ 	.word	0x00000000
        /*058c*/ 	.short	0x010a
        /*058e*/ 	.byte	0x3f
	.zero		1


	//   ....[82]....
        /*0590*/ 	.word	0x0000a270
        /*0594*/ 	.word	0x00000009
        /*0598*/ 	.word	0x00000000
        /*059c*/ 	.short	0x010a
        /*059e*/ 	.byte	0x3f
	.zero		1


	//   ....[83]....
        /*05a0*/ 	.word	0x0000a2c0
        /*05a4*/ 	.word	0x00000006
        /*05a8*/ 	.word	0x00000000
        /*05ac*/ 	.short	0x010a
        /*05ae*/ 	.byte	0x3f
	.zero		1


	//   ....[84]....
        /*05b0*/ 	.word	0x0000a310
        /*05b4*/ 	.word	0x00000009
        /*05b8*/ 	.word	0x00000000
        /*05bc*/ 	.short	0x010a
        /*05be*/ 	.byte	0x3f
	.zero		1


	//   ....[85]....
        /*05c0*/ 	.word	0x0000a360
        /*05c4*/ 	.word	0x00000006
        /*05c8*/ 	.word	0x00000000
        /*05cc*/ 	.short	0x010a
        /*05ce*/ 	.byte	0x3f
	.zero		1


	//   ....[86]....
        /*05d0*/ 	.word	0x0000a3b0
        /*05d4*/ 	.word	0x00000009
        /*05d8*/ 	.word	0x00000000
        /*05dc*/ 	.short	0x010a
        /*05de*/ 	.byte	0x3f
	.zero		1


	//   ....[87]....
        /*05e0*/ 	.word	0x0000a400
        /*05e4*/ 	.word	0x00000006
        /*05e8*/ 	.word	0x00000000
        /*05ec*/ 	.short	0x010a
        /*05ee*/ 	.byte	0x3f
	.zero		1


	//   ....[88]....
        /*05f0*/ 	.word	0x0000a450
        /*05f4*/ 	.word	0x00000009
        /*05f8*/ 	.word	0x00000000
        /*05fc*/ 	.short	0x010a
        /*05fe*/ 	.byte	0x3f
	.zero		1


	//   ....[89]....
        /*0600*/ 	.word	0x0000a4a0
        /*0604*/ 	.word	0x00000006
        /*0608*/ 	.word	0x00000000
        /*060c*/ 	.short	0x010a
        /*060e*/ 	.byte	0x3f
	.zero		1


	//   ....[90]....
        /*0610*/ 	.word	0x0000a4f0
        /*0614*/ 	.word	0x00000009
        /*0618*/ 	.word	0x00000000
        /*061c*/ 	.short	0x010a
        /*061e*/ 	.byte	0x3f
	.zero		1


	//   ....[91]....
        /*0620*/ 	.word	0x0000a540
        /*0624*/ 	.word	0x00000006
        /*0628*/ 	.word	0x00000000
        /*062c*/ 	.short	0x010a
        /*062e*/ 	.byte	0x3f
	.zero		1


	//   ....[92]....
        /*0630*/ 	.word	0x0000a590
        /*0634*/ 	.word	0x00000009
        /*0638*/ 	.word	0x00000000
        /*063c*/ 	.short	0x010a
        /*063e*/ 	.byte	0x3f
	.zero		1


	//   ....[93]....
        /*0640*/ 	.word	0x0000a5e0
        /*0644*/ 	.word	0x00000006
        /*0648*/ 	.word	0x00000000
        /*064c*/ 	.short	0x010a
        /*064e*/ 	.byte	0x3f
	.zero		1


	//   ....[94]....
        /*0650*/ 	.word	0x0000a630
        /*0654*/ 	.word	0x00000009
        /*0658*/ 	.word	0x00000000
        /*065c*/ 	.short	0x010a
        /*065e*/ 	.byte	0x3f
	.zero		1


	//   ....[95]....
        /*0660*/ 	.word	0x0000a680
        /*0664*/ 	.word	0x00000006
        /*0668*/ 	.word	0x00000000
        /*066c*/ 	.short	0x010a
        /*066e*/ 	.byte	0x3f
	.zero		1


	//   ....[96]....
        /*0670*/ 	.word	0x0000a6d0
        /*0674*/ 	.word	0x00000009
        /*0678*/ 	.word	0x00000000
        /*067c*/ 	.short	0x010a
        /*067e*/ 	.byte	0x3f
	.zero		1


	//   ....[97]....
        /*0680*/ 	.word	0x0000a720
        /*0684*/ 	.word	0x00000006
        /*0688*/ 	.word	0x00000000
        /*068c*/ 	.short	0x010a
        /*068e*/ 	.byte	0x3f
	.zero		1


	//   ....[98]....
        /*0690*/ 	.word	0x0000a770
        /*0694*/ 	.word	0x00000009
        /*0698*/ 	.word	0x00000000
        /*069c*/ 	.short	0x010a
        /*069e*/ 	.byte	0x3f
	.zero		1


	//   ....[99]....
        /*06a0*/ 	.word	0x0000a7c0
        /*06a4*/ 	.word	0x00000006
        /*06a8*/ 	.word	0x00000000
        /*06ac*/ 	.short	0x010a
        /*06ae*/ 	.byte	0x3f
	.zero		1


	//----- nvinfo : EIATTR_NUM_MBARRIERS
	.align		4
.L_28:
        /*06b0*/ 	.byte	0x03, 0x38
        /*06b2*/ 	.short	0x002e


	//----- nvinfo : EIATTR_EXIT_INSTR_OFFSETS
	.align		4
        /*06b4*/ 	.byte	0x04, 0x1c
        /*06b6*/ 	.short	(.L_30 - .L_29)


	//   ....[0]....
.L_29:
        /*06b8*/ 	.word	0x00000840


	//   ....[1]....
        /*06bc*/ 	.word	0x00001100


	//   ....[2]....
        /*06c0*/ 	.word	0x00007f00


	//   ....[3]....
        /*06c4*/ 	.word	0x00008530


	//   ....[4]....
        /*06c8*/ 	.word	0x00009f50


	//----- nvinfo : EIATTR_MAX_THREADS
	.align		4
.L_30:
        /*06cc*/ 	.byte	0x04, 0x05
        /*06ce*/ 	.short	(.L_32 - .L_31)
.L_31:
        /*06d0*/ 	.word	0x00000180
        /*06d4*/ 	.word	0x00000001
        /*06d8*/ 	.word	0x00000001


	//----- nvinfo : EIATTR_CRS_STACK_SIZE
	.align		4
.L_32:
        /*06dc*/ 	.byte	0x04, 0x1e
        /*06de*/ 	.short	(.L_34 - .L_33)
.L_33:
        /*06e0*/ 	.word	0x00000000


	//----- nvinfo : EIATTR_CBANK_PARAM_SIZE
	.align		4
.L_34:
        /*06e4*/ 	.byte	0x03, 0x19
        /*06e6*/ 	.short	0x0470


	//----- nvinfo : EIATTR_PARAM_CBANK
	.align		4
        /*06e8*/ 	.byte	0x04, 0x0a
        /*06ea*/ 	.short	(.L_36 - .L_35)
	.align		4
.L_35:
        /*06ec*/ 	.word	index@(.nv.constant0._ZN7cutlass13device_kernelINS_4gemm6kernel13GemmUniversalIN4cute5tupleIJiiiiEEENS1_10collective13CollectiveMmaINS1_37MainloopSm90TmaGmmaWarpSpecializedFP8ILi22ENS5_IJNS4_1CILi1EEESB_SB_EEENS1_35KernelTmaWarpSpecializedCooperativeEEENS5_IJNSA_ILi256EEENSA_ILi64EEENSA_ILi32EEEEEENS_12float_e4m3_tENS5_IJlSB_lEEESJ_SK_NS4_8TiledMMAINS4_8MMA_AtomIJNS4_4SM904GMMA30MMA_64x64x32_F32E4M3E4M3_SS_TNILNSO_7ScaleInE1ELSQ_1EEEEEENS4_6LayoutINS5_IJNSA_ILi2EEESB_SB_EEENS5_IJSB_NSA_ILi0EEESW_EEEEENS5_IJNS4_10UnderscoreESZ_SZ_EEEEENS4_13SM90_TMA_LOADENS4_14ComposedLayoutINS4_7SwizzleILi1ELi4ELi3EEENS4_18smem_ptr_flag_bitsILi8EEENST_INS5_IJNSA_ILi8EEESH_EEENS5_IJSH_SB_EEEEEEEvNS4_8identityES12_S1C_vS1D_EENS_8epilogue10collective6detail29Sm90TmaWarpSpecializedAdapterINS1G_15DefaultEpilogueISJ_SK_SK_NS1F_6thread17LinearCombinationISJ_Li1EffLNS1K_9ScaleType4KindE0ELNS_15FloatRoundStyleE2ESJ_EENS1_15EpilogueDefaultEEEEEvvEEEEvNT_6ParamsE)
        /*06f0*/ 	.short	0x0210
        /*06f2*/ 	.short	0x0470


	//----- nvinfo : EIATTR_SW_WAR
	.align		4
.L_36:
        /*06f4*/ 	.byte	0x04, 0x36
        /*06f6*/ 	.short	(.L_38 - .L_37)
.L_37:
        /*06f8*/ 	.word	0x00000008
.L_38:


//--------------------- .nv.callgraph             --------------------------
	.section	.nv.callgraph,"",@"SHT_CUDA_CALLGRAPH"
	.align	4
	.sectionentsize	8
	.align		4
        /*0000*/ 	.word	0x00000000
	.align		4
        /*0004*/ 	.word	0xffffffff
	.align		4
        /*0008*/ 	.word	0x00000000
	.align		4
        /*000c*/ 	.word	0xfffffffe
	.align		4
        /*0010*/ 	.word	0x00000000
	.align		4
        /*0014*/ 	.word	0xfffffffd
	.align		4
        /*0018*/ 	.word	0x00000000
	.align		4
        /*001c*/ 	.word	0xfffffffc


//--------------------- .nv.constant4             --------------------------
	.section	.nv.constant4,"a",@progbits
	.align	8
	.align		8
.nv.constant4:
        /*0000*/ 	.dword	_ZN39_INTERNAL_601141d0_4_k_cu_340a6821_80394cuda3std3__45__cpo5beginE
	.align		8
        /*0008*/ 	.dword	_ZN39_INTERNAL_601141d0_4_k_cu_340a6821_80394cuda3std3__45__cpo3endE
	.align		8
        /*0010*/ 	.dword	_ZN39_INTERNAL_601141d0_4_k_cu_340a6821_80394cuda3std3__45__cpo6cbeginE
	.align		8
        /*0018*/ 	.dword	_ZN39_INTERNAL_601141d0_4_k_cu_340a6821_80394cuda3std3__45__cpo4cendE
	.align		8
        /*0020*/ 	.dword	_ZN39_INTERNAL_601141d0_4_k_cu_340a6821_80394cuda3std3__441_GLOBAL__N__601141d0_4_k_cu_340a6821_80396ignoreE
	.align		8
        /*0028*/ 	.dword	_ZN39_INTERNAL_601141d0_4_k_cu_340a6821_80394cuda3std3__419piecewise_constructE
	.align		8
        /*0030*/ 	.dword	_ZN39_INTERNAL_601141d0_4_k_cu_340a6821_80394cuda3std3__48in_placeE
	.align		8
        /*0038*/ 	.dword	_ZN39_INTERNAL_601141d0_4_k_cu_340a6821_80394cuda3std6ranges3__45__cpo4swapE
	.align		8
        /*0040*/ 	.dword	_ZN39_INTERNAL_601141d0_4_k_cu_340a6821_80394cuda3std6ranges3__45__cpo9iter_moveE
	.align		8
        /*0048*/ 	.dword	_ZN39_INTERNAL_601141d0_4_k_cu_340a6821_80394cute7productE
	.align		8
        /*0050*/ 	.dword	_ZN39_INTERNAL_601141d0_4_k_cu_340a6821_80394cute1_E


//--------------------- .text._ZN7cutlass13device_kernelINS_4gemm6kernel13GemmUniversalIN4cute5tupleIJiiiiEEENS1_10collective13CollectiveMmaINS1_37MainloopSm90TmaGmmaWarpSpecializedFP8ILi22ENS5_IJNS4_1CILi1EEESB_SB_EEENS1_35KernelTmaWarpSpecializedCooperativeEEENS5_IJNSA_ILi256EEENSA_ILi64EEENSA_ILi32EEEEEENS_12float_e4m3_tENS5_IJlSB_lEEESJ_SK_NS4_8TiledMMAINS4_8MMA_AtomIJNS4_4SM904GMMA30MMA_64x64x32_F32E4M3E4M3_SS_TNILNSO_7ScaleInE1ELSQ_1EEEEEENS4_6LayoutINS5_IJNSA_ILi2EEESB_SB_EEENS5_IJSB_NSA_ILi0EEESW_EEEEENS5_IJNS4_10UnderscoreESZ_SZ_EEEEENS4_13SM90_TMA_LOADENS4_14ComposedLayoutINS4_7SwizzleILi1ELi4ELi3EEENS4_18smem_ptr_flag_bitsILi8EEENST_INS5_IJNSA_ILi8EEESH_EEENS5_IJSH_SB_EEEEEEEvNS4_8identityES12_S1C_vS1D_EENS_8epilogue10collective6detail29Sm90TmaWarpSpecializedAdapterINS1G_15DefaultEpilogueISJ_SK_SK_NS1F_6thread17LinearCombinationISJ_Li1EffLNS1K_9ScaleType4KindE0ELNS_15FloatRoundStyleE2ESJ_EENS1_15EpilogueDefaultEEEEEvvEEEEvNT_6ParamsE --------------------------
	.section	.text._ZN7cutlass13device_kernelINS_4gemm6kernel13GemmUniversalIN4cute5tupleIJiiiiEEENS1_10collective13CollectiveMmaINS1_37MainloopSm90TmaGmmaWarpSpecializedFP8ILi22ENS5_IJNS4_1CILi1EEESB_SB_EEENS1_35KernelTmaWarpSpecializedCooperativeEEENS5_IJNSA_ILi256EEENSA_ILi64EEENSA_ILi32EEEEEENS_12float_e4m3_tENS5_IJlSB_lEEESJ_SK_NS4_8TiledMMAINS4_8MMA_AtomIJNS4_4SM904GMMA30MMA_64x64x32_F32E4M3E4M3_SS_TNILNSO_7ScaleInE1ELSQ_1EEEEEENS4_6LayoutINS5_IJNSA_ILi2EEESB_SB_EEENS5_IJSB_NSA_ILi0EEESW_EEEEENS5_IJNS4_10UnderscoreESZ_SZ_EEEEENS4_13SM90_TMA_LOADENS4_14ComposedLayoutINS4_7SwizzleILi1ELi4ELi3EEENS4_18smem_ptr_flag_bitsILi8EEENST_INS5_IJNSA_ILi8EEESH_EEENS5_IJSH_SB_EEEEEEEvNS4_8identityES12_S1C_vS1D_EENS_8epilogue10collective6detail29Sm90TmaWarpSpecializedAdapterINS1G_15DefaultEpilogueISJ_SK_SK_NS1F_6thread17LinearCombinationISJ_Li1EffLNS1K_9ScaleType4KindE0ELNS_15FloatRoundStyleE2ESJ_EENS1_15EpilogueDefaultEEEEEvvEEEEvNT_6ParamsE,"ax",@progbits
	.align	128
.text._ZN7cutlass13device_kernelINS_4gemm6kernel13GemmUniversalIN4cute5tupleIJiiiiEEENS1_10collective13CollectiveMmaINS1_37MainloopSm90TmaGmmaWarpSpecializedFP8ILi22ENS5_IJNS4_1CILi1EEESB_SB_EEENS1_35KernelTmaWarpSpecializedCooperativeEEENS5_IJNSA_ILi256EEENSA_ILi64EEENSA_ILi32EEEEEENS_12float_e4m3_tENS5_IJlSB_lEEESJ_SK_NS4_8TiledMMAINS4_8MMA_AtomIJNS4_4SM904GMMA30MMA_64x64x32_F32E4M3E4M3_SS_TNILNSO_7ScaleInE1ELSQ_1EEEEEENS4_6LayoutINS5_IJNSA_ILi2EEESB_SB_EEENS5_IJSB_NSA_ILi0EEESW_EEEEENS5_IJNS4_10UnderscoreESZ_SZ_EEEEENS4_13SM90_TMA_LOADENS4_14ComposedLayoutINS4_7SwizzleILi1ELi4ELi3EEENS4_18smem_ptr_flag_bitsILi8EEENST_INS5_IJNSA_ILi8EEESH_EEENS5_IJSH_SB_EEEEEEEvNS4_8identityES12_S1C_vS1D_EENS_8epilogue10collective6detail29Sm90TmaWarpSpecializedAdapterINS1G_15DefaultEpilogueISJ_SK_SK_NS1F_6thread17LinearCombinationISJ_Li1EffLNS1K_9ScaleType4KindE0ELNS_15FloatRoundStyleE2ESJ_EENS1_15EpilogueDefaultEEEEEvvEEEEvNT_6ParamsE:
        .type           _ZN7cutlass13device_kernelINS_4gemm6kernel13GemmUniversalIN4cute5tupleIJiiiiEEENS1_10collective13CollectiveMmaINS1_37MainloopSm90TmaGmmaWarpSpecializedFP8ILi22ENS5_IJNS4_1CILi1EEESB_SB_EEENS1_35KernelTmaWarpSpecializedCooperativeEEENS5_IJNSA_ILi256EEENSA_ILi64EEENSA_ILi32EEEEEENS_12float_e4m3_tENS5_IJlSB_lEEESJ_SK_NS4_8TiledMMAINS4_8MMA_AtomIJNS4_4SM904GMMA30MMA_64x64x32_F32E4M3E4M3_SS_TNILNSO_7ScaleInE1ELSQ_1EEEEEENS4_6LayoutINS5_IJNSA_ILi2EEESB_SB_EEENS5_IJSB_NSA_ILi0EEESW_EEEEENS5_IJNS4_10UnderscoreESZ_SZ_EEEEENS4_13SM90_TMA_LOADENS4_14ComposedLayoutINS4_7SwizzleILi1ELi4ELi3EEENS4_18smem_ptr_flag_bitsILi8EEENST_INS5_IJNSA_ILi8EEESH_EEENS5_IJSH_SB_EEEEEEEvNS4_8identityES12_S1C_vS1D_EENS_8epilogue10collective6detail29Sm90TmaWarpSpecializedAdapterINS1G_15DefaultEpilogueISJ_SK_SK_NS1F_6thread17LinearCombinationISJ_Li1EffLNS1K_9ScaleType4KindE0ELNS_15FloatRoundStyleE2ESJ_EENS1_15EpilogueDefaultEEEEEvvEEEEvNT_6ParamsE,@function
        .size           _ZN7cutlass13device_kernelINS_4gemm6kernel13GemmUniversalIN4cute5tupleIJiiiiEEENS1_10collective13CollectiveMmaINS1_37MainloopSm90TmaGmmaWarpSpecializedFP8ILi22ENS5_IJNS4_1CILi1EEESB_SB_EEENS1_35KernelTmaWarpSpecializedCooperativeEEENS5_IJNSA_ILi256EEENSA_ILi64EEENSA_ILi32EEEEEENS_12float_e4m3_tENS5_IJlSB_lEEESJ_SK_NS4_8TiledMMAINS4_8MMA_AtomIJNS4_4SM904GMMA30MMA_64x64x32_F32E4M3E4M3_SS_TNILNSO_7ScaleInE1ELSQ_1EEEEEENS4_6LayoutINS5_IJNSA_ILi2EEESB_SB_EEENS5_IJSB_NSA_ILi0EEESW_EEEEENS5_IJNS4_10UnderscoreESZ_SZ_EEEEENS4_13SM90_TMA_LOADENS4_14ComposedLayoutINS4_7SwizzleILi1ELi4ELi3EEENS4_18smem_ptr_flag_bitsILi8EEENST_INS5_IJNSA_ILi8EEESH_EEENS5_IJSH_SB_EEEEEEEvNS4_8identityES12_S1C_vS1D_EENS_8epilogue10collective6detail29Sm90TmaWarpSpecializedAdapterINS1G_15DefaultEpilogueISJ_SK_SK_NS1F_6thread17LinearCombinationISJ_Li1EffLNS1K_9ScaleType4KindE0ELNS_15FloatRoundStyleE2ESJ_EENS1_15EpilogueDefaultEEEEEvvEEEEvNT_6ParamsE,(.L_x_238 - _ZN7cutlass13device_kernelINS_4gemm6kernel13GemmUniversalIN4cute5tupleIJiiiiEEENS1_10collective13CollectiveMmaINS1_37MainloopSm90TmaGmmaWarpSpecializedFP8ILi22ENS5_IJNS4_1CILi1EEESB_SB_EEENS1_35KernelTmaWarpSpecializedCooperativeEEENS5_IJNSA_ILi256EEENSA_ILi64EEENSA_ILi32EEEEEENS_12float_e4m3_tENS5_IJlSB_lEEESJ_SK_NS4_8TiledMMAINS4_8MMA_AtomIJNS4_4SM904GMMA30MMA_64x64x32_F32E4M3E4M3_SS_TNILNSO_7ScaleInE1ELSQ_1EEEEEENS4_6LayoutINS5_IJNSA_ILi2EEESB_SB_EEENS5_IJSB_NSA_ILi0EEESW_EEEEENS5_IJNS4_10UnderscoreESZ_SZ_EEEEENS4_13SM90_TMA_LOADENS4_14ComposedLayoutINS4_7SwizzleILi1ELi4ELi3EEENS4_18smem_ptr_flag_bitsILi8EEENST_INS5_IJNSA_ILi8EEESH_EEENS5_IJSH_SB_EEEEEEEvNS4_8identityES12_S1C_vS1D_EENS_8epilogue10collective6detail29Sm90TmaWarpSpecializedAdapterINS1G_15DefaultEpilogueISJ_SK_SK_NS1F_6thread17LinearCombinationISJ_Li1EffLNS1K_9ScaleType4KindE0ELNS_15FloatRoundStyleE2ESJ_EENS1_15EpilogueDefaultEEEEEvvEEEEvNT_6ParamsE)
        .other          _ZN7cutlass13device_kernelINS_4gemm6kernel13GemmUniversalIN4cute5tupleIJiiiiEEENS1_10collective13CollectiveMmaINS1_37MainloopSm90TmaGmmaWarpSpecializedFP8ILi22ENS5_IJNS4_1CILi1EEESB_SB_EEENS1_35KernelTmaWarpSpecializedCooperativeEEENS5_IJNSA_ILi256EEENSA_ILi64EEENSA_ILi32EEEEEENS_12float_e4m3_tENS5_IJlSB_lEEESJ_SK_NS4_8TiledMMAINS4_8MMA_AtomIJNS4_4SM904GMMA30MMA_64x64x32_F32E4M3E4M3_SS_TNILNSO_7ScaleInE1ELSQ_1EEEEEENS4_6LayoutINS5_IJNSA_ILi2EEESB_SB_EEENS5_IJSB_NSA_ILi0EEESW_EEEEENS5_IJNS4_10UnderscoreESZ_SZ_EEEEENS4_13SM90_TMA_LOADENS4_14ComposedLayoutINS4_7SwizzleILi1ELi4ELi3EEENS4_18smem_ptr_flag_bitsILi8EEENST_INS5_IJNSA_ILi8EEESH_EEENS5_IJSH_SB_EEEEEEEvNS4_8identityES12_S1C_vS1D_EENS_8epilogue10collective6detail29Sm90TmaWarpSpecializedAdapterINS1G_15DefaultEpilogueISJ_SK_SK_NS1F_6thread17LinearCombinationISJ_Li1EffLNS1K_9ScaleType4KindE0ELNS_15FloatRoundStyleE2ESJ_EENS1_15EpilogueDefaultEEEEEvvEEEEvNT_6ParamsE,@"STO_CUDA_ENTRY STV_DEFAULT"
_ZN7cutlass13device_kernelINS_4gemm6kernel13GemmUniversalIN4cute5tupleIJiiiiEEENS1_10collective13CollectiveMmaINS1_37MainloopSm90TmaGmmaWarpSpecializedFP8ILi22ENS5_IJNS4_1CILi1EEESB_SB_EEENS1_35KernelTmaWarpSpecializedCooperativeEEENS5_IJNSA_ILi256EEENSA_ILi64EEENSA_ILi32EEEEEENS_12float_e4m3_tENS5_IJlSB_lEEESJ_SK_NS4_8TiledMMAINS4_8MMA_AtomIJNS4_4SM904GMMA30MMA_64x64x32_F32E4M3E4M3_SS_TNILNSO_7ScaleInE1ELSQ_1EEEEEENS4_6LayoutINS5_IJNSA_ILi2EEESB_SB_EEENS5_IJSB_NSA_ILi0EEESW_EEEEENS5_IJNS4_10UnderscoreESZ_SZ_EEEEENS4_13SM90_TMA_LOADENS4_14ComposedLayoutINS4_7SwizzleILi1ELi4ELi3EEENS4_18smem_ptr_flag_bitsILi8EEENST_INS5_IJNSA_ILi8EEESH_EEENS5_IJSH_SB_EEEEEEEvNS4_8identityES12_S1C_vS1D_EENS_8epilogue10collective6detail29Sm90TmaWarpSpecializedAdapterINS1G_15DefaultEpilogueISJ_SK_SK_NS1F_6thread17LinearCombinationISJ_Li1EffLNS1K_9ScaleType4KindE0ELNS_15FloatRoundStyleE2ESJ_EENS1_15EpilogueDefaultEEEEEvvEEEEvNT_6ParamsE:
[----:B------:R-:W-:Y:S01]  /*0000*/  LDC R1, c[0x0][0x28] ;  /* 0x00000a00ff017b82 */ /* 0x000fe20000000800 */
[----:B------:R-:W0:Y:S01]  /*0010*/  S2R R0, SR_TID.X ;  /* 0x0000000000007919 */ /* 0x000e220000002100 */
[----:B------:R-:W-:Y:S01]  /*0020*/  ELECT P0, URZ, PT ;  /* 0x00000000003f782f */ /* 0x000fe20003800000 */
[----:B------:R-:W-:Y:S01]  /*0030*/  BSSY B0, `(.L_x_0) ;  /* 0x000000f000007945 */ /* 0x000fe20003800000 */
[--C-:B0-----:R-:W-:Y:S02]  /*0040*/  SHF.R.U32.HI R2, RZ, 0x5, R0.reuse ;  /* 0x00000005ff027819 */ /* 0x101fe40000011600 */
[----:B------:R-:W-:-:S03]  /*0050*/  SHF.R.U32.HI R3, RZ, 0x7, R0 ;  /* 0x00000007ff037819 */ /* 0x000fc60000011600 */
[----:B------:R-:W0:Y:S04]  /*0060*/  SHFL.IDX PT, R5, R2, RZ, 0x1f ;  /* 0x00001fff02057589 */ /* 0x000e2800000e0000 */
[----:B------:R1:W2:Y:S01]  /*0070*/  SHFL.IDX PT, R6, R3, RZ, 0x1f ;  /* 0x00001fff03067589 */ /* 0x0002a200000e0000 */
[----:B0-----:R-:W-:-:S13]  /*0080*/  ISETP.NE.OR P0, PT, R5, RZ, !P0 ;  /* 0x000000ff0500720c */ /* 0x001fda0004705670 */
[----:B-12---:R-:W-:Y:S05]  /*0090*/  @P0 BRA `(.L_x_1) ;  /* 0x0000000000200947 */ /* 0x006fea0003800000 */
[----:B------:R-:W-:Y:S02]  /*00a0*/  ULDC.64 UR4, c[0x0][0x198] ;  /* 0x0000660000047ab9 */ /* 0x000fe40000000a00 */
[----:B------:R-:W-:Y:S02]  /*00b0*/  UIADD3 UR6, UP0, UR4, 0xf0, URZ ;  /* 0x000000f004067890 */ /* 0x000fe4000ff1e03f */
[----:B------:R-:W-:Y:S02]  /*00c0*/  UIADD3 UR4, UP1, UR4, 0x1f0, URZ ;  /* 0x000001f004047890 */ /* 0x000fe4000ff3e03f */
[----:B------:R-:W-:Y:S02]  /*00d0*/  UIADD3.X UR7, URZ, UR5, URZ, UP0, !UPT ;  /* 0x000000053f077290 */ /* 0x000fe400087fe43f */
[----:B------:R-:W-:-:S07]  /*00e0*/  UIADD3.X UR5, URZ, UR5, URZ, UP1, !UPT ;  /* 0x000000053f057290 */ /* 0x000fce0008ffe43f */
[----:B------:R0:W-:Y:S02]  /*00f0*/  UTMACCTL.PF [UR6] ;  /* 0x00000000060079b9 */ /* 0x0001e40008040000 */
[----:B------:R0:W-:Y:S02]  /*0100*/  UTMACCTL.PF [UR4] ;  /* 0x00000000040079b9 */ /* 0x0001e40008040000 */
[----:B0-----:R-:W-:Y:S01]  /*0110*/  NOP ;  /* 0x0000000000007918 */ /* 0x001fe20000000000 */
.L_x_1:
[----:B------:R-:W-:Y:S05]  /*0120*/  BSYNC B0 ;  /* 0x0000000000007941 */ /* 0x000fea0003800000 */
.L_x_0:
[----:B------:R-:W0:Y:S02]  /*0130*/  SHFL.IDX PT, R3, R2, RZ, 0x1f ;  /* 0x00001fff02037589 */ /* 0x000e2400000e0000 */
[----:B0-----:R-:W-:-:S13]  /*0140*/  ISETP.NE.AND P0, PT, R3, RZ, PT ;  /* 0x000000ff0300720c */ /* 0x001fda0003f05270 */
[----:B------:R-:W-:Y:S05]  /*0150*/  @P0 BRA `(.L_x_2) ;  /* 0x0000000000f40947 */ /* 0x000fea0003800000 */
[----:B------:R-:W-:Y:S01]  /*0160*/  ELECT P0, URZ, PT ;  /* 0x00000000003f782f */ /* 0x000fe20003800000 */
[----:B------:R-:W-:-:S12]  /*0170*/  BSSY B0, `(.L_x_2) ;  /* 0x000003b000007945 */ /* 0x000fd80003800000 */
[----:B------:R-:W-:Y:S05]  /*0180*/  @!P0 BRA `(.L_x_3) ;  /* 0x0000000000e48947 */ /* 0x000fea0003800000 */
[----:B------:R-:W0:Y:S01]  /*0190*/  S2UR UR8, SR_CgaCtaId ;  /* 0x00000000000879c3 */ /* 0x000e220000008800 */
[----:B------:R-:W-:Y:S01]  /*01a0*/  UMOV UR4, 0x400 ;  /* 0x0000040000047882 */ /* 0x000fe20000000000 */
[----:B------:R-:W-:Y:S01]  /*01b0*/  UMOV UR5, 0x1 ;  /* 0x0000000100057882 */ /* 0x000fe20000000000 */
[----:B------:R-:W-:Y:S02]  /*01c0*/  UMOV UR6, 0x100 ;  /* 0x0000010000067882 */ /* 0x000fe40000000000 */
[----:B------:R-:W-:-:S04]  /*01d0*/  UIADD3 UR6, -UR6, 0x100000, URZ ;  /* 0x0010000006067890 */ /* 0x000fc8000fffe13f */
[----:B------:R-:W-:Y:S02]  /*01e0*/  USHF.L.U32 UR7, UR6, 0xb, URZ ;  /* 0x0000000b06077899 */ /* 0x000fe4000800063f */
[----:B------:R-:W-:Y:S02]  /*01f0*/  USHF.L.U32 UR6, UR6, 0x1, URZ ;  /* 0x0000000106067899 */ /* 0x000fe4000800063f */
[----:B0-----:R-:W-:Y:S02]  /*0200*/  ULEA UR8, UR8, UR4, 0x18 ;  /* 0x0000000408087291 */ /* 0x001fe4000f8ec03f */
[----:B------:R-:W-:-:S04]  /*0210*/  UIADD3 UR4, -UR5, 0x100000, URZ ;  /* 0x0010000005047890 */ /* 0x000fc8000fffe13f */
[----:B------:R-:W-:Y:S02]  /*0220*/  USHF.L.U32 UR5, UR4, 0xb, URZ ;  /* 0x0000000b04057899 */ /* 0x000fe4000800063f */
[----:B------:R-:W-:Y:S01]  /*0230*/  USHF.L.U32 UR4, UR4, 0x1, URZ ;  /* 0x0000000104047899 */ /* 0x000fe2000800063f */
[----:B------:R-:W0:Y:S11]  /*0240*/  FENCE.VIEW.ASYNC.S ;  /* 0x00000000000073c6 */ /* 0x000e360000000000 */
[----:B0-----:R0:W1:Y:S01]  /*0250*/  SYNCS.EXCH.64 URZ, [UR8], UR4 ;  /* 0x00000004083f75b2 */ /* 0x0010620008000100 */
[----:B------:R0:W2:Y:S01]  /*0260*/  SYNCS.EXCH.64 URZ, [UR8+0xb0], UR6 ;  /* 0x0000b006083f75b2 */ /* 0x0000a20008000100 */
[----:B------:R0:W3:Y:S01]  /*0270*/  SYNCS.EXCH.64 URZ, [UR8+0x8], UR4 ;  /* 0x00000804083f75b2 */ /* 0x0000e20008000100 */
[----:B------:R0:W4:Y:S01]  /*0280*/  SYNCS.EXCH.64 URZ, [UR8+0xb8], UR6 ;  /* 0x0000b806083f75b2 */ /* 0x0001220008000100 */
[----:B------:R0:W0:Y:S01]  /*0290*/  SYNCS.EXCH.64 URZ, [UR8+0x10], UR4 ;  /* 0x00001004083f75b2 */ /* 0x0000220008000100 */
        /* <DEDUP_REMOVED lines=39> */
[----:B-1234-:R-:W-:Y:S01]  /*0510*/  NOP ;  /* 0x0000000000007918 */ /* 0x01efe20000000000 */
.L_x_3:
[----:B0-----:R-:W-:Y:S05]  /*0520*/  BSYNC B0 ;  /* 0x0000000000007941 */ /* 0x001fea0003800000 */
.L_x_2:
[----:B------:R-:W0:Y:S01]  /*0530*/  SHFL.IDX PT, R2, R2, RZ, 0x1f ;  /* 0x00001fff02027589 */ /* 0x000e2200000e0000 */
[----:B------:R-:W1:Y:S01]  /*0540*/  LDC R3, c[0x0][0x65c] ;  /* 0x00019700ff037b82 */ /* 0x000e620000000800 */
[----:B------:R-:W-:Y:S02]  /*0550*/  ELECT P0, URZ, PT ;  /* 0x00000000003f782f */ /* 0x000fe40003800000 */
[----:B------:R-:W-:Y:S01]  /*0560*/  SHF.R.S32.HI R4, RZ, 0x1f, R5 ;  /* 0x0000001fff047819 */ /* 0x000fe20000011405 */
[----:B------:R-:W2:Y:S01]  /*0570*/  S2R R10, SR_CTAID.Y ;  /* 0x00000000000a7919 */ /* 0x000ea20000002600 */
[----:B------:R-:W-:Y:S01]  /*0580*/  UMOV UR4, 0x20 ;  /* 0x0000002000047882 */ /* 0x000fe20000000000 */
[C---:B------:R-:W-:Y:S01]  /*0590*/  ISETP.NE.AND P2, PT, R6.reuse, RZ, PT ;  /* 0x000000ff0600720c */ /* 0x040fe20003f45270 */
[----:B------:R-:W-:Y:S01]  /*05a0*/  VIADD R11, R6, 0xffffffff ;  /* 0xffffffff060b7836 */ /* 0x000fe20000000000 */
[----:B------:R-:W3:Y:S01]  /*05b0*/  S2R R8, SR_CTAID.X ;  /* 0x0000000000087919 */ /* 0x000ee20000002500 */
[----:B------:R-:W-:Y:S01]  /*05c0*/  LEA.HI R4, R4, R5, RZ, 0x2 ;  /* 0x0000000504047211 */ /* 0x000fe200078f10ff */
[----:B------:R-:W-:Y:S01]  /*05d0*/  NOP ;  /* 0x0000000000007918 */ /* 0x000fe20000000000 */
[----:B------:R-:W-:Y:S01]  /*05e0*/  NOP ;  /* 0x0000000000007918 */ /* 0x000fe20000000000 */
[----:B------:R-:W-:-:S02]  /*05f0*/  ISETP.GE.U32.AND P1, PT, R11, 0x2, PT ;  /* 0x000000020b00780c */ /* 0x000fc40003f26070 */
[----:B------:R-:W-:-:S05]  /*0600*/  LOP3.LUT R4, R4, 0xfffffffc, RZ, 0xc0, !PT ;  /* 0xfffffffc04047812 */ /* 0x000fca00078ec0ff */
[----:B------:R-:W-:Y:S01]  /*0610*/  IMAD.IADD R5, R5, 0x1, -R4 ;  /* 0x0000000105057824 */ /* 0x000fe200078e0a04 */
[----:B0-----:R-:W-:Y:S02]  /*0620*/  ISETP.NE.OR P0, PT, R2, RZ, !P0 ;  /* 0x000000ff0200720c */ /* 0x001fe40004705670 */
[----:B-1----:R-:W-:-:S11]  /*0630*/  ISETP.NE.AND P3, PT, R3, 0x1, PT ;  /* 0x000000010300780c */ /* 0x002fd60003f65270 */
[----:B------:R-:W-:Y:S01]  /*0640*/  VOTEU.ALL UP0, P0 ;  /* 0x00000000003f7886 */ /* 0x000fe20000000000 */
[----:B------:R-:W-:Y:S01]  /*0650*/  VOTEU.ALL UP1, P0 ;  /* 0x00000000003f7886 */ /* 0x000fe20000020000 */
[----:B------:R-:W3:Y:S01]  /*0660*/  @P3 LDC R9, c[0x0][0x10] ;  /* 0x00000400ff093b82 */ /* 0x000ee20000000800 */
[----:B--2---:R-:W-:Y:S02]  /*0670*/  @P3 IMAD.MOV.U32 R2, RZ, RZ, R10 ;  /* 0x000000ffff023224 */ /* 0x004fe400078e000a */
[----:B------:R-:W-:Y:S01]  /*0680*/  @!UP0 UMOV UR6, 0x400 ;  /* 0x0000040000068882 */ /* 0x000fe20000000000 */
[----:B------:R-:W-:-:S04]  /*0690*/  @!UP0 UIADD3 UR4, -UR4, 0x100000, URZ ;  /* 0x0010000004048890 */ /* 0x000fc8000fffe13f */
[----:B------:R-:W-:Y:S02]  /*06a0*/  @!UP0 USHF.L.U32 UR5, UR4, 0xb, URZ ;  /* 0x0000000b04058899 */ /* 0x000fe4000800063f */
[----:B------:R-:W-:Y:S01]  /*06b0*/  @!UP0 USHF.L.U32 UR4, UR4, 0x1, URZ ;  /* 0x0000000104048899 */ /* 0x000fe2000800063f */
[----:B------:R-:W-:Y:S02]  /*06c0*/  @P3 IMAD.MOV.U32 R3, RZ, RZ, RZ ;  /* 0x000000ffff033224 */ /* 0x000fe400078e00ff */
[----:B------:R-:W-:Y:S01]  /*06d0*/  @P3 IMAD.MOV.U32 R13, RZ, RZ, RZ ;  /* 0x000000ffff0d3224 */ /* 0x000fe200078e00ff */
[----:B------:R-:W0:Y:S08]  /*06e0*/  @!UP0 S2UR UR7, SR_CgaCtaId ;  /* 0x00000000000789c3 */ /* 0x000e300000008800 */
[----:B------:R-:W1:Y:S01]  /*06f0*/  @!P3 LDC R7, c[0x0][0xc] ;  /* 0x00000300ff07bb82 */ /* 0x000e620000000800 */
[----:B---3--:R-:W-:-:S04]  /*0700*/  @P3 IMAD.WIDE.U32 R2, R8, R9, R2 ;  /* 0x0000000908023225 */ /* 0x008fc800078e0002 */
[----:B------:R-:W-:Y:S02]  /*0710*/  IMAD.MOV.U32 R9, RZ, RZ, RZ ;  /* 0x000000ffff097224 */ /* 0x000fe400078e00ff */
[----:B------:R-:W-:Y:S01]  /*0720*/  @P3 IMAD.IADD R3, R3, 0x1, R13 ;  /* 0x0000000103033824 */ /* 0x000fe200078e020d */
[----:B0-----:R-:W-:Y:S01]  /*0730*/  @!UP0 ULEA UR6, UR7, UR6, 0x18 ;  /* 0x0000000607068291 */ /* 0x001fe2000f8ec03f */
[----:B------:R-:W-:Y:S01]  /*0740*/  VOTEU.ALL UP0, P0 ;  /* 0x00000000003f7886 */ /* 0x000fe20000000000 */
[----:B------:R-:W-:-:S04]  /*0750*/  ISETP.NE.AND P0, PT, R5, 0x3, PT ;  /* 0x000000030500780c */ /* 0x000fc80003f05270 */
[----:B------:R-:W-:-:S04]  /*0760*/  ISETP.EQ.OR P0, PT, R5, RZ, !P0 ;  /* 0x000000ff0500720c */ /* 0x000fc80004702670 */
[----:B------:R-:W-:Y:S01]  /*0770*/  ISETP.EQ.AND P0, PT, R6, RZ, P0 ;  /* 0x000000ff0600720c */ /* 0x000fe20000702270 */
[----:B------:R-:W0:Y:S02]  /*0780*/  FENCE.VIEW.ASYNC.S ;  /* 0x00000000000073c6 */ /* 0x000e240000000000 */
[----:B0-----:R0:W2:Y:S01]  /*0790*/  @!UP0 SYNCS.EXCH.64 URZ, [UR6+0x170], UR4 ;  /* 0x00017004063f85b2 */ /* 0x0010a20008000100 */
[----:B-1----:R-:W-:Y:S01]  /*07a0*/  @!P3 IMAD.WIDE.U32 R6, R7, R10, R8 ;  /* 0x0000000a0706b225 */ /* 0x002fe200078e0008 */
[----:B------:R-:W-:-:S03]  /*07b0*/  SEL R4, RZ, 0x1, !P0 ;  /* 0x00000001ff047807 */ /* 0x000fc60004000000 */
[----:B------:R-:W-:Y:S02]  /*07c0*/  @!P3 IMAD.MOV.U32 R2, RZ, RZ, R6 ;  /* 0x000000ffff02b224 */ /* 0x000fe400078e0006 */
[----:B------:R-:W-:Y:S01]  /*07d0*/  @!P3 IMAD.MOV.U32 R3, RZ, RZ, R7 ;  /* 0x000000ffff03b224 */ /* 0x000fe200078e0007 */
[----:B------:R-:W-:Y:S01]  /*07e0*/  SEL R4, R4, 0x2, P1 ;  /* 0x0000000204047807 */ /* 0x000fe20000800000 */
[----:B------:R0:W2:Y:S01]  /*07f0*/  @!UP1 SYNCS.EXCH.64 URZ, [UR6+0x178], UR4 ;  /* 0x00017804063f95b2 */ /* 0x0000a20008000100 */
[----:B------:R-:W-:Y:S01]  /*0800*/  NOP ;  /* 0x0000000000007918 */ /* 0x000fe20000000000 */
[----:B--2---:R-:W-:Y:S06]  /*0810*/  BAR.SYNC.DEFER_BLOCKING 0x0 ;  /* 0x0000000000007b1d */ /* 0x004fec0000010000 */
[----:B------:R-:W-:Y:S05]  /*0820*/  @!P2 BRA `(.L_x_4) ;  /* 0x0000007400b8a947 */ /* 0x000fea0003800000 */
[----:B------:R-:W-:-:S13]  /*0830*/  ISETP.GT.U32.AND P0, PT, R11, 0x1, PT ;  /* 0x000000010b00780c */ /* 0x000fda0003f04070 */
[----:B0-----:R-:W-:Y:S05]  /*0840*/  @P0 EXIT ;  /* 0x000000000000094d */ /* 0x001fea0003800000 */
[----:B------:R-:W-:Y:S01]  /*0850*/  ULDC.64 UR4, c[0x0][0x650] ;  /* 0x0001940000047ab9 */ /* 0x000fe20000000a00 */
[----:B------:R-:W-:Y:S01]  /*0860*/  PRMT R12, RZ, 0x7610, R12 ;  /* 0x00007610ff0c7816 */ /* 0x000fe2000000000c */
[----:B------:R-:W-:Y:S01]  /*0870*/  IMAD.MOV.U32 R6, RZ, RZ, -0x1 ;  /* 0xffffffffff067424 */ /* 0x000fe200078e00ff */
[----:B------:R-:W-:Y:S01]  /*0880*/  ISETP.GE.U32.AND P0, PT, R2, UR4, PT ;  /* 0x0000000402007c0c */ /* 0x000fe2000bf06070 */
[----:B------:R-:W-:Y:S02]  /*0890*/  IMAD.MOV.U32 R7, RZ, RZ, -0x1 ;  /* 0xffffffffff077424 */ /* 0x000fe400078e00ff */
[----:B------:R-:W-:Y:S01]  /*08a0*/  IMAD.MOV.U32 R5, RZ, RZ, -0x1 ;  /* 0xffffffffff057424 */ /* 0x000fe200078e00ff */
[----:B------:R-:W-:-:S13]  /*08b0*/  ISETP.GE.U32.AND.EX P0, PT, R3, UR5, PT, P0 ;  /* 0x0000000503007c0c */ /* 0x000fda000bf06100 */
[----:B------:R-:W-:Y:S05]  /*08c0*/  @P0 BRA `(.L_x_5) ;  /* 0x00000004005c0947 */ /* 0x000fea0003800000 */
[----:B------:R-:W0:Y:S01]  /*08d0*/  LDC.64 R16, c[0x0][0x628] ;  /* 0x00018a00ff107b82 */ /* 0x000e220000000a00 */
[----:B------:R-:W-:Y:S02]  /*08e0*/  IMAD.MOV.U32 R6, RZ, RZ, R2 ;  /* 0x000000ffff067224 */ /* 0x000fe400078e0002 */
[----:B------:R-:W-:-:S05]  /*08f0*/  IMAD.MOV.U32 R7, RZ, RZ, R3 ;  /* 0x000000ffff077224 */ /* 0x000fca00078e0003 */
[----:B------:R-:W1:Y:S08]  /*0900*/  LDC R18, c[0x0][0x630] ;  /* 0x00018c00ff127b82 */ /* 0x000e700000000800 */
[----:B------:R-:W2:Y:S01]  /*0910*/  LDC.64 R20, c[0x0][0x620] ;  /* 0x00018800ff147b82 */ /* 0x000ea20000000a00 */
[----:B0-----:R-:W-:-:S04]  /*0920*/  ISETP.NE.U32.AND P0, PT, R16, RZ, PT ;  /* 0x000000ff1000720c */ /* 0x001fc80003f05070 */
[----:B------:R-:W-:-:S13]  /*0930*/  ISETP.NE.AND.EX P0, PT, R17, RZ, PT, P0 ;  /* 0x000000ff1100720c */ /* 0x000fda0003f05300 */
[----:B-12---:R-:W-:Y:S05]  /*0940*/  @!P0 BRA `(.L_x_6) ;  /* 0x0000000000288947 */ /* 0x006fea0003800000 */
[----:B------:R-:W0:Y:S02]  /*0950*/  LDC R5, c[0x0][0x634] ;  /* 0x00018d00ff057b82 */ /* 0x000e240000000800 */
[----:B0-----:R-:W-:-:S05]  /*0960*/  IADD3 R5, P0, R2, R5, RZ ;  /* 0x0000000502057210 */ /* 0x001fca0007f1e0ff */
[----:B------:R-:W-:-:S04]  /*0970*/  IMAD.X R11, RZ, RZ, R3, P0 ;  /* 0x000000ffff0b7224 */ /* 0x000fc800000e0603 */
[----:B------:R-:W-:-:S04]  /*0980*/  IMAD.WIDE.U32 R6, R11, R16, RZ ;  /* 0x000000100b067225 */ /* 0x000fc800078e00ff */
[----:B------:R-:W-:-:S04]  /*0990*/  IMAD.WIDE.U32 R12, P0, R5, R17, R6 ;  /* 0x00000011050c7225 */ /* 0x000fc80007800006 */
[----:B------:R-:W-:-:S04]  /*09a0*/  IMAD.WIDE.U32 R6, R5, R16, RZ ;  /* 0x0000001005067225 */ /* 0x000fc800078e00ff */
[----:B------:R-:W-:Y:S01]  /*09b0*/  IMAD.X R15, RZ, RZ, RZ, P0 ;  /* 0x000000ffff0f7224 */ /* 0x000fe200000e06ff */
[----:B------:R-:W-:Y:S01]  /*09c0*/  IADD3 RZ, P0, R7, R12, RZ ;  /* 0x0000000c07ff7210 */ /* 0x000fe20007f1e0ff */
[----:B------:R-:W-:-:S04]  /*09d0*/  IMAD.MOV.U32 R14, RZ, RZ, R13 ;  /* 0x000000ffff0e7224 */ /* 0x000fc800078e000d */
[----:B------:R-:W-:-:S08]  /*09e0*/  IMAD.WIDE.U32.X R6, R11, R17, R14, P0 ;  /* 0x000000110b067225 */ /* 0x000fd000000e040e */
.L_x_6:
[--C-:B------:R-:W-:Y:S01]  /*09f0*/  SHF.R.U64 R26, R6, R18, R7.reuse ;  /* 0x00000012061a7219 */ /* 0x100fe20000001207 */
[----:B------:R-:W0:Y:S01]  /*0a00*/  LDC.64 R22, c[0x0][0x640] ;  /* 0x00019000ff167b82 */ /* 0x000e220000000a00 */
[----:B------:R-:W-:Y:S01]  /*0a10*/  I2FP.F32.U32 R5, R8 ;  /* 0x0000000800057245 */ /* 0x000fe20000201000 */
[----:B------:R-:W-:Y:S01]  /*0a20*/  ULDC UR4, c[0x0][0x150] ;  /* 0x0000540000047ab9 */ /* 0x000fe20000000800 */
[----:B------:R-:W-:Y:S02]  /*0a30*/  SHF.R.U32.HI R6, RZ, R18, R7 ;  /* 0x00000012ff067219 */ /* 0x000fe40000011607 */
[----:B------:R-:W-:Y:S01]  /*0a40*/  IADD3 R11, P0, RZ, -R26, RZ ;  /* 0x8000001aff0b7210 */ /* 0x000fe20007f1e0ff */
[----:B------:R-:W-:Y:S01]  /*0a50*/  FMUL R5, R5, UR4 ;  /* 0x0000000405057c20 */ /* 0x000fe20008400000 */
[----:B------:R-:W-:Y:S01]  /*0a60*/  ULDC UR4, c[0x0][0x154] ;  /* 0x0000550000047ab9 */ /* 0x000fe20000000800 */
[----:B------:R-:W1:Y:S02]  /*0a70*/  LDC R14, c[0x0][0x618] ;  /* 0x00018600ff0e7b82 */ /* 0x000e640000000800 */
[----:B------:R-:W-:-:S02]  /*0a80*/  IMAD.X R13, RZ, RZ, ~R6, P0 ;  /* 0x000000ffff0d7224 */ /* 0x000fc400000e0e06 */
[----:B------:R-:W2:Y:S01]  /*0a90*/  F2I.U32.TRUNC.NTZ R5, R5 ;  /* 0x0000000500057305 */ /* 0x000ea2000020f000 */
[----:B------:R-:W-:-:S03]  /*0aa0*/  IMAD.WIDE.U32 R6, R11, R20, R2 ;  /* 0x000000140b067225 */ /* 0x000fc600078e0002 */
[----:B------:R-:W3:Y:S01]  /*0ab0*/  LDC R9, c[0x0][0x144] ;  /* 0x00005100ff097b82 */ /* 0x000ee20000000800 */
[----:B------:R-:W-:-:S04]  /*0ac0*/  IMAD R12, R13, R20, RZ ;  /* 0x000000140d0c7224 */ /* 0x000fc800078e02ff */
[----:B------:R-:W-:Y:S02]  /*0ad0*/  IMAD R11, R11, R21, R12 ;  /* 0x000000150b0b7224 */ /* 0x000fe400078e020c */
[----:B------:R-:W-:Y:S01]  /*0ae0*/  IMAD.MOV.U32 R12, RZ, RZ, 0x1 ;  /* 0x00000001ff0c7424 */ /* 0x000fe200078e00ff */
[----:B------:R-:W4:Y:S01]  /*0af0*/  LDC R18, c[0x0][0x608] ;  /* 0x00018200ff127b82 */ /* 0x000f220000000800 */
[----:B------:R-:W-:Y:S01]  /*0b00*/  IMAD.IADD R11, R7, 0x1, R11 ;  /* 0x00000001070b7824 */ /* 0x000fe200078e020b */
[----:B0-----:R-:W-:Y:S01]  /*0b10*/  ISETP.NE.U32.AND P0, PT, R22, RZ, PT ;  /* 0x000000ff1600720c */ /* 0x001fe20003f05070 */
[----:B--2---:R-:W-:-:S03]  /*0b20*/  IMAD.MOV R7, RZ, RZ, -R5 ;  /* 0x000000ffff077224 */ /* 0x004fc600078e0a05 */
[----:B------:R-:W-:Y:S02]  /*0b30*/  ISETP.NE.AND.EX P0, PT, R23, RZ, PT, P0 ;  /* 0x000000ff1700720c */ /* 0x000fe40003f05300 */
[----:B------:R-:W0:Y:S01]  /*0b40*/  LDC R13, c[0x0][0x658] ;  /* 0x00019600ff0d7b82 */ /* 0x000e220000000800 */
[--C-:B-1----:R-:W-:Y:S02]  /*0b50*/  SHF.R.U64 R16, R6, R14, R11.reuse ;  /* 0x0000000e06107219 */ /* 0x102fe4000000120b */
[----:B------:R-:W-:Y:S02]  /*0b60*/  I2FP.F32.U32 R6, R10 ;  /* 0x0000000a00067245 */ /* 0x000fe40000201000 */
[----:B------:R-:W-:-:S03]  /*0b70*/  SHF.R.U32.HI R11, RZ, R14, R11 ;  /* 0x0000000eff0b7219 */ /* 0x000fc6000001160b */
[----:B------:R-:W1:Y:S01]  /*0b80*/  LDC R17, c[0x0][0x148] ;  /* 0x00005200ff117b82 */ /* 0x000e620000000800 */
[----:B---3--:R-:W-:Y:S02]  /*0b90*/  IMAD R5, R9, R7, R8 ;  /* 0x0000000709057224 */ /* 0x008fe400078e0208 */
[----:B------:R-:W-:Y:S01]  /*0ba0*/  FMUL R7, R6, UR4 ;  /* 0x0000000406077c20 */ /* 0x000fe20008400000 */
[----:B------:R-:W-:-:S03]  /*0bb0*/  IMAD.MOV.U32 R6, RZ, RZ, -0x1 ;  /* 0xffffffffff067424 */ /* 0x000fc600078e00ff */
[----:B------:R2:W3:Y:S01]  /*0bc0*/  F2I.U32.TRUNC.NTZ R15, R7 ;  /* 0x00000007000f7305 */ /* 0x0004e2000020f000 */
[----:B------:R-:W1:Y:S01]  /*0bd0*/  LDC R21, c[0x0][0x600] ;  /* 0x00018000ff157b82 */ /* 0x000e620000000800 */
[-CC-:B----4-:R-:W-:Y:S02]  /*0be0*/  SHF.R.U64 R27, R16, R18.reuse, R11.reuse ;  /* 0x00000012101b7219 */ /* 0x190fe4000000120b */
[----:B------:R-:W-:-:S05]  /*0bf0*/  SHF.R.U32.HI R8, RZ, R18, R11 ;  /* 0x00000012ff087219 */ /* 0x000fca000001160b */
[----:B------:R-:W4:Y:S01]  /*0c00*/  LDC R20, c[0x0][0x648] ;  /* 0x00019200ff147b82 */ /* 0x000f220000000800 */
[-CC-:B0-----:R-:W-:Y:S02]  /*0c10*/  SHF.R.U64 R18, R27, R13.reuse, R8.reuse ;  /* 0x0000000d1b127219 */ /* 0x181fe40000001208 */
[-C--:B------:R-:W-:Y:S02]  /*0c20*/  SHF.L.U32 R6, R6, R13.reuse, RZ ;  /* 0x0000000d06067219 */ /* 0x080fe400000006ff */
[-C--:B------:R-:W-:Y:S02]  /*0c30*/  SHF.R.U32.HI R8, RZ, R13.reuse, R8 ;  /* 0x0000000dff087219 */ /* 0x080fe40000011608 */
[----:B------:R-:W-:Y:S01]  /*0c40*/  LOP3.LUT R14, RZ, R6, RZ, 0x33, !PT ;  /* 0x00000006ff0e7212 */ /* 0x000fe200078e33ff */
[----:B------:R-:W0:Y:S01]  /*0c50*/  LDC R25, c[0x0][0x638] ;  /* 0x00018e00ff197b82 */ /* 0x000e220000000800 */
[----:B------:R-:W-:Y:S01]  /*0c60*/  SHF.L.U32 R11, R12, R13, RZ ;  /* 0x0000000d0c0b7219 */ /* 0x000fe200000006ff */
[----:B------:R-:W-:-:S02]  /*0c70*/  IMAD.MOV.U32 R6, RZ, RZ, R18 ;  /* 0x000000ffff067224 */ /* 0x000fc400078e0012 */
[----:B--2---:R-:W-:-:S04]  /*0c80*/  IMAD.MOV.U32 R7, RZ, RZ, R8 ;  /* 0x000000ffff077224 */ /* 0x004fc800078e0008 */
[----:B------:R-:W2:Y:S01]  /*0c90*/  LDC R24, c[0x0][0x610] ;  /* 0x00018400ff187b82 */ /* 0x000ea20000000800 */
[----:B---3--:R-:W-:Y:S05]  /*0ca0*/  @!P0 BRA `(.L_x_7) ;  /* 0x0000000000288947 */ /* 0x008fea0003800000 */
[----:B------:R-:W3:Y:S02]  /*0cb0*/  LDC R13, c[0x0][0x64c] ;  /* 0x00019300ff0d7b82 */ /* 0x000ee40000000800 */
[----:B---3--:R-:W-:-:S05]  /*0cc0*/  IADD3 R13, P0, R18, R13, RZ ;  /* 0x0000000d120d7210 */ /* 0x008fca0007f1e0ff */
        /* <DEDUP_REMOVED lines=8> */
.L_x_7:
[----:B----4-:R-:W-:Y:S01]  /*0d50*/  SHF.R.U64 R6, R6, R20, R7 ;  /* 0x0000001406067219 */ /* 0x010fe20000001207 */
[----:B-1----:R-:W-:Y:S01]  /*0d60*/  VIADD R7, R21, 0xffffffff ;  /* 0xffffffff15077836 */ /* 0x002fe20000000000 */
[----:B------:R-:W-:Y:S01]  /*0d70*/  LOP3.LUT R14, R27, R14, RZ, 0xc0, !PT ;  /* 0x0000000e1b0e7212 */ /* 0x000fe200078ec0ff */
[----:B------:R-:W-:Y:S02]  /*0d80*/  IMAD.MOV R15, RZ, RZ, -R15 ;  /* 0x000000ffff0f7224 */ /* 0x000fe400078e0a0f */
[----:B------:R-:W-:Y:S01]  /*0d90*/  IMAD.MOV R8, RZ, RZ, -R6 ;  /* 0x000000ffff087224 */ /* 0x000fe200078e0a06 */
[----:B------:R-:W-:Y:S01]  /*0da0*/  LOP3.LUT R7, R16, R7, RZ, 0xc0, !PT ;  /* 0x0000000710077212 */ /* 0x000fe200078ec0ff */
[----:B------:R-:W-:Y:S02]  /*0db0*/  IMAD R14, R11, R6, R14 ;  /* 0x000000060b0e7224 */ /* 0x000fe400078e020e */
[----:B------:R-:W-:Y:S02]  /*0dc0*/  @P3 IMAD R5, R17, R15, R10 ;  /* 0x0000000f11053224 */ /* 0x000fe400078e020a */
[----:B0-----:R-:W-:-:S02]  /*0dd0*/  IMAD R6, R8, R25, R18 ;  /* 0x0000001908067224 */ /* 0x001fc400078e0212 */
[----:B--2---:R-:W-:Y:S02]  /*0de0*/  IMAD R5, R14, R24, R5 ;  /* 0x000000180e057224 */ /* 0x004fe400078e0205 */
[----:B------:R-:W-:Y:S02]  /*0df0*/  IMAD R6, R6, R21, R7 ;  /* 0x0000001506067224 */ /* 0x000fe400078e0207 */
[----:B------:R-:W-:-:S03]  /*0e00*/  IMAD.MOV.U32 R12, RZ, RZ, 0x1 ;  /* 0x00000001ff0c7424 */ /* 0x000fc600078e00ff */
[----:B------:R-:W-:Y:S02]  /*0e10*/  SEL R7, R6, R5, !P3 ;  /* 0x0000000506077207 */ /* 0x000fe40005800000 */
[----:B------:R-:W-:Y:S01]  /*0e20*/  SEL R6, R5, R6, !P3 ;  /* 0x0000000605067207 */ /* 0x000fe20005800000 */
[----:B------:R-:W-:-:S07]  /*0e30*/  IMAD.MOV.U32 R5, RZ, RZ, R26 ;  /* 0x000000ffff057224 */ /* 0x000fce00078e001a */
.L_x_5:
[----:B------:R-:W-:-:S08]  /*0e40*/  NOP ;  /* 0x0000000000007918 */ /* 0x000fd00000000000 */
[----:B------:R-:W0:Y:S02]  /*0e50*/  USETMAXREG.TRY_ALLOC.CTAPOOL UP0, 0xe8 ;  /* 0x000000e8000079c8 */ /* 0x000e240008000600 */
[----:B0-----:R-:W-:-:S13]  /*0e60*/  PLOP3.LUT P0, PT, PT, PT, UP0, 0x80, 0x0 ;  /* 0x000000000000781c */ /* 0x001fda0003f0f008 */
[----:B------:R-:W-:Y:S05]  /*0e70*/  @!P0 BRA `(.L_x_5) ;  /* 0xfffffffc00f08947 */ /* 0x000fea000383ffff */
[----:B------:R-:W-:Y:S01]  /*0e80*/  ULDC.64 UR4, c[0x0][0x598] ;  /* 0x0001660000047ab9 */ /* 0x000fe20000000a00 */
[----:B------:R-:W-:Y:S01]  /*0e90*/  ULDC.64 UR16, c[0x0][0x208] ;  /* 0x0000820000107ab9 */ /* 0x000fe20000000a00 */
[----:B------:R-:W-:-:S04]  /*0ea0*/  ISETP.NE.U32.AND P0, PT, RZ, UR4, PT ;  /* 0x00000004ff007c0c */ /* 0x000fc8000bf05070 */
[----:B------:R-:W-:-:S13]  /*0eb0*/  ISETP.NE.AND.EX P0, PT, RZ, UR5, PT, P0 ;  /* 0x00000005ff007c0c */ /* 0x000fda000bf05300 */
[----:B------:R-:W-:Y:S05]  /*0ec0*/  @!P0 BRA `(.L_x_8) ;  /* 0x00000000001c8947 */ /* 0x000fea0003800000 */
[----:B------:R-:W0:Y:S02]  /*0ed0*/  LDC.64 R8, c[0x0][0x598] ;  /* 0x00016600ff087b82 */ /* 0x000e240000000a00 */
[----:B0-----:R-:W2:Y:S02]  /*0ee0*/  LDG.E.64 R8, desc[UR16][R8.64] ;  /* 0x0000001008087981 */ /* 0x001ea4000c1e1b00 */
[----:B--2---:R-:W-:-:S04]  /*0ef0*/  ISETP.NE.U32.AND P0, PT, R8, RZ, PT ;  /* 0x000000ff0800720c */ /* 0x004fc80003f05070 */
[----:B------:R-:W-:-:S13]  /*0f00*/  ISETP.NE.AND.EX P0, PT, R9, RZ, PT, P0 ;  /* 0x000000ff0900720c */ /* 0x000fda0003f05300 */
[----:B------:R-:W-:Y:S05]  /*0f10*/  @!P0 BRA `(.L_x_8) ;  /* 0x0000000000088947 */ /* 0x000fea0003800000 */
[----:B------:R0:W5:Y:S01]  /*0f20*/  LD.E R8, desc[UR16][R8.64] ;  /* 0x0000001008087980 */ /* 0x000162000c101900 */
[----:B------:R-:W-:Y:S05]  /*0f30*/  BRA `(.L_x_9) ;  /* 0x0000000000207947 */ /* 0x000fea0003800000 */
.L_x_8:
[----:B------:R-:W-:Y:S02]  /*0f40*/  ULDC.64 UR4, c[0x0][0x588] ;  /* 0x0001620000047ab9 */ /* 0x000fe40000000a00 */
[----:B------:R-:W-:-:S04]  /*0f50*/  ISETP.NE.U32.AND P0, PT, RZ, UR4, PT ;  /* 0x00000004ff007c0c */ /* 0x000fc8000bf05070 */
[----:B------:R-:W-:-:S13]  /*0f60*/  ISETP.NE.AND.EX P0, PT, RZ, UR5, PT, P0 ;  /* 0x00000005ff007c0c */ /* 0x000fda000bf05300 */
[----:B------:R-:W-:Y:S05]  /*0f70*/  @!P0 BRA `(.L_x_10) ;  /* 0x00000000000c8947 */ /* 0x000fea0003800000 */
[----:B------:R-:W0:Y:S02]  /*0f80*/  LDC.64 R8, c[0x0][0x588] ;  /* 0x00016200ff087b82 */ /* 0x000e240000000a00 */
[----:B0-----:R1:W5:Y:S01]  /*0f90*/  LDG.E R8, desc[UR16][R8.64] ;  /* 0x0000001008087981 */ /* 0x001362000c1e1900 */
[----:B------:R-:W-:Y:S05]  /*0fa0*/  BRA `(.L_x_9) ;  /* 0x0000000000047947 */ /* 0x000fea0003800000 */
.L_x_10:
[----:B------:R-:W2:Y:S02]  /*0fb0*/  LDC R8, c[0x0][0x580] ;  /* 0x00016000ff087b82 */ /* 0x000ea40000000800 */
.L_x_9:
[----:B------:R-:W-:Y:S02]  /*0fc0*/  ULDC.64 UR4, c[0x0][0x5a0] ;  /* 0x0001680000047ab9 */ /* 0x000fe40000000a00 */
[----:B------:R-:W-:-:S04]  /*0fd0*/  ISETP.NE.U32.AND P0, PT, RZ, UR4, PT ;  /* 0x00000004ff007c0c */ /* 0x000fc8000bf05070 */
[----:B------:R-:W-:-:S13]  /*0fe0*/  ISETP.NE.AND.EX P0, PT, RZ, UR5, PT, P0 ;  /* 0x00000005ff007c0c */ /* 0x000fda000bf05300 */
[----:B------:R-:W-:Y:S05]  /*0ff0*/  @!P0 BRA `(.L_x_11) ;  /* 0x00000000001c8947 */ /* 0x000fea0003800000 */
[----:B------:R-:W3:Y:S02]  /*1000*/  LDC.64 R10, c[0x0][0x5a0] ;  /* 0x00016800ff0a7b82 */ /* 0x000ee40000000a00 */
[----:B---3--:R-:W3:Y:S02]  /*1010*/  LDG.E.64 R10, desc[UR16][R10.64] ;  /* 0x000000100a0a7981 */ /* 0x008ee4000c1e1b00 */
[----:B---3--:R-:W-:-:S04]  /*1020*/  ISETP.NE.U32.AND P0, PT, R10, RZ, PT ;  /* 0x000000ff0a00720c */ /* 0x008fc80003f05070 */
[----:B------:R-:W-:-:S13]  /*1030*/  ISETP.NE.AND.EX P0, PT, R11, RZ, PT, P0 ;  /* 0x000000ff0b00720c */ /* 0x000fda0003f05300 */
[----:B------:R-:W-:Y:S05]  /*1040*/  @!P0 BRA `(.L_x_11) ;  /* 0x0000000000088947 */ /* 0x000fea0003800000 */
[----:B01----:R0:W5:Y:S01]  /*1050*/  LD.E R9, desc[UR16][R10.64] ;  /* 0x000000100a097980 */ /* 0x003162000c101900 */
[----:B------:R-:W-:Y:S05]  /*1060*/  BRA `(.L_x_12) ;  /* 0x0000000000207947 */ /* 0x000fea0003800000 */
.L_x_11:
[----:B------:R-:W-:Y:S02]  /*1070*/  ULDC.64 UR4, c[0x0][0x590] ;  /* 0x0001640000047ab9 */ /* 0x000fe40000000a00 */
[----:B------:R-:W-:-:S04]  /*1080*/  ISETP.NE.U32.AND P0, PT, RZ, UR4, PT ;  /* 0x00000004ff007c0c */ /* 0x000fc8000bf05070 */
[----:B------:R-:W-:-:S13]  /*1090*/  ISETP.NE.AND.EX P0, PT, RZ, UR5, PT, P0 ;  /* 0x00000005ff007c0c */ /* 0x000fda000bf05300 */
[----:B------:R-:W-:Y:S05]  /*10a0*/  @!P0 BRA `(.L_x_13) ;  /* 0x00000000000c8947 */ /* 0x000fea0003800000 */
[----:B------:R-:W0:Y:S02]  /*10b0*/  LDC.64 R10, c[0x0][0x590] ;  /* 0x00016400ff0a7b82 */ /* 0x000e240000000a00 */
[----:B01----:R1:W5:Y:S01]  /*10c0*/  LDG.E R9, desc[UR16][R10.64] ;  /* 0x000000100a097981 */ /* 0x003362000c1e1900 */
[----:B------:R-:W-:Y:S05]  /*10d0*/  BRA `(.L_x_12) ;  /* 0x0000000000047947 */ /* 0x000fea0003800000 */
.L_x_13:
[----:B01----:R-:W3:Y:S02]  /*10e0*/  LDC R9, c[0x0][0x584] ;  /* 0x00016100ff097b82 */ /* 0x003ee40000000800 */
.L_x_12:
[----:B------:R-:W-:-:S13]  /*10f0*/  LOP3.LUT P0, RZ, R12, 0xff, RZ, 0xc0, !PT ;  /* 0x000000ff0cff7812 */ /* 0x000fda000780c0ff */
[----:B------:R-:W-:Y:S05]  /*1100*/  @!P0 EXIT ;  /* 0x000000000000894d */ /* 0x000fea0003800000 */
[----:B------:R-:W-:Y:S01]  /*1110*/  ULDC UR4, c[0x0][0x28c] ;  /* 0x0000a30000047ab9 */ /* 0x000fe20000000800 */
[----:B------:R-:W-:Y:S01]  /*1120*/  LOP3.LUT R142, R4, 0x1, RZ, 0xfc, !PT ;  /* 0x00000001048e7812 */ /* 0x000fe200078efcff */
[----:B------:R-:W-:-:S04]  /*1130*/  UIADD3 UR4, UR4, 0x1f, URZ ;  /* 0x0000001f04047890 */ /* 0x000fc8000fffe03f */
[----:B------:R-:W-:-:S04]  /*1140*/  USHF.R.S32.HI UR5, URZ, 0x1f, UR4 ;  /* 0x0000001f3f057899 */ /* 0x000fc80008011404 */
[----:B------:R-:W-:-:S03]  /*1150*/  ULEA.HI UR5, UR5, UR4, URZ, 0x5 ;  /* 0x0000000405057291 */ /* 0x000fc6000f8f283f */
[----:B------:R-:W-:Y:S01]  /*1160*/  UMOV UR4, URZ ;  /* 0x0000003f00047c82 */ /* 0x000fe20008000000 */
[----:B------:R-:W-:-:S03]  /*1170*/  USHF.R.S32.HI UR9, URZ, 0x5, UR5 ;  /* 0x000000053f097899 */ /* 0x000fc60008011405 */
[----:B------:R-:W-:-:S09]  /*1180*/  UMOV UR5, URZ ;  /* 0x0000003f00057c82 */ /* 0x000fd20008000000 */
.L_x_166:
[----:B01----:R-:W-:Y:S01]  /*1190*/  LOP3.LUT R10, R0, 0x80, RZ, 0xc0, !PT ;  /* 0x00000080000a7812 */ /* 0x003fe200078ec0ff */
[----:B------:R-:W0:Y:S01]  /*11a0*/  S2UR UR13, SR_CgaCtaId ;  /* 0x00000000000d79c3 */ /* 0x000e220000008800 */
[----:B------:R-:W-:Y:S01]  /*11b0*/  UMOV UR12, 0x400 ;  /* 0x00000400000c7882 */ /* 0x000fe20000000000 */
[----:B------:R-:W-:Y:S01]  /*11c0*/  UMOV UR6, URZ ;  /* 0x0000003f00067c82 */ /* 0x000fe20008000000 */
[----:B------:R-:W-:Y:S01]  /*11d0*/  SHF.R.U32.HI R10, RZ, 0x7, R10 ;  /* 0x00000007ff0a7819 */ /* 0x000fe2000001160a */
[----:B------:R-:W-:Y:S01]  /*11e0*/  UMOV UR7, URZ ;  /* 0x0000003f00077c82 */ /* 0x000fe20008000000 */
[----:B------:R-:W-:Y:S01]  /*11f0*/  UMOV UR18, UR5 ;  /* 0x0000000500127c82 */ /* 0x000fe20008000000 */
[----:B------:R-:W-:Y:S02]  /*1200*/  CS2R R18, SRZ ;  /* 0x0000000000127805 */ /* 0x000fe4000001ff00 */
[----:B------:R-:W-:Y:S01]  /*1210*/  CS2R R16, SRZ ;  /* 0x0000000000107805 */ /* 0x000fe2000001ff00 */
[----:B------:R-:W1:Y:S01]  /*1220*/  LDC R11, c[0x0][0x28c] ;  /* 0x0000a300ff0b7b82 */ /* 0x000e620000000800 */
[----:B----4-:R-:W4:Y:S01]  /*1230*/  SHFL.IDX PT, R10, R10, RZ, 0x1f ;  /* 0x00001fff0a0a7589 */ /* 0x010f2200000e0000 */
[----:B------:R-:W-:-:S02]  /*1240*/  CS2R R20, SRZ ;  /* 0x0000000000147805 */ /* 0x000fc4000001ff00 */
[----:B------:R-:W-:Y:S02]  /*1250*/  CS2R R22, SRZ ;  /* 0x0000000000167805 */ /* 0x000fe4000001ff00 */
[----:B------:R-:W-:Y:S02]  /*1260*/  CS2R R88, SRZ ;  /* 0x0000000000587805 */ /* 0x000fe4000001ff00 */
[----:B------:R-:W-:Y:S02]  /*1270*/  CS2R R90, SRZ ;  /* 0x00000000005a7805 */ /* 0x000fe4000001ff00 */
[----:B------:R-:W-:Y:S02]  /*1280*/  CS2R R92, SRZ ;  /* 0x00000000005c7805 */ /* 0x000fe4000001ff00 */
[----:B------:R-:W-:Y:S02]  /*1290*/  CS2R R96, SRZ ;  /* 0x0000000000607805 */ /* 0x000fe4000001ff00 */
        /* <DEDUP_REMOVED lines=16> */
[----:B-1----:R-:W-:Y:S02]  /*13a0*/  ISETP.GE.AND P0, PT, R11, 0x1, PT ;  /* 0x000000010b00780c */ /* 0x002fe40003f06270 */
[----:B------:R-:W-:Y:S02]  /*13b0*/  CS2R R128, SRZ ;  /* 0x0000000000807805 */ /* 0x000fe4000001ff00 */
[----:B----4-:R-:W-:-:S02]  /*13c0*/  R2UR UR8, R10 ;  /* 0x000000000a0872ca */ /* 0x010fc400000e0000 */
[----:B------:R-:W-:Y:S02]  /*13d0*/  CS2R R130, SRZ ;  /* 0x0000000000827805 */ /* 0x000fe4000001ff00 */
[----:B------:R-:W-:Y:S02]  /*13e0*/  CS2R R132, SRZ ;  /* 0x0000000000847805 */ /* 0x000fe4000001ff00 */
[----:B------:R-:W-:Y:S02]  /*13f0*/  CS2R R134, SRZ ;  /* 0x0000000000867805 */ /* 0x000fe4000001ff00 */
[----:B------:R-:W-:Y:S02]  /*1400*/  CS2R R136, SRZ ;  /* 0x0000000000887805 */ /* 0x000fe4000001ff00 */
[----:B------:R-:W-:Y:S02]  /*1410*/  CS2R R138, SRZ ;  /* 0x00000000008a7805 */ /* 0x000fe4000001ff00 */
[----:B------:R-:W-:Y:S01]  /*1420*/  CS2R R140, SRZ ;  /* 0x00000000008c7805 */ /* 0x000fe2000001ff00 */
[----:B------:R-:W-:Y:S01]  /*1430*/  IMAD.MOV.U32 R143, RZ, RZ, RZ ;  /* 0x000000ffff8f7224 */ /* 0x000fe200078e00ff */
[----:B------:R-:W-:Y:S01]  /*1440*/  CS2R R56, SRZ ;  /* 0x0000000000387805 */ /* 0x000fe2000001ff00 */
[----:B------:R-:W-:Y:S01]  /*1450*/  IMAD.MOV.U32 R145, RZ, RZ, RZ ;  /* 0x000000ffff917224 */ /* 0x000fe200078e00ff */
[----:B------:R-:W-:Y:S01]  /*1460*/  CS2R R58, SRZ ;  /* 0x00000000003a7805 */ /* 0x000fe2000001ff00 */
[----:B--23--:R-:W-:Y:S01]  /*1470*/  IMAD.U32 R13, RZ, RZ, UR4 ;  /* 0x00000004ff0d7e24 */ /* 0x00cfe2000f8e00ff */
[----:B------:R-:W-:Y:S01]  /*1480*/  CS2R R60, SRZ ;  /* 0x00000000003c7805 */ /* 0x000fe2000001ff00 */
[----:B------:R-:W-:Y:S01]  /*1490*/  ULEA.HI UR10, UR8, UR8, URZ, 0x1 ;  /* 0x00000008080a7291 */ /* 0x000fe2000f8f083f */
[----:B------:R-:W-:-:S02]  /*14a0*/  CS2R R62, SRZ ;  /* 0x00000000003e7805 */ /* 0x000fc4000001ff00 */
[----:B------:R-:W-:Y:S02]  /*14b0*/  CS2R R64, SRZ ;  /* 0x0000000000407805 */ /* 0x000fe4000001ff00 */
[----:B------:R-:W-:Y:S01]  /*14c0*/  CS2R R66, SRZ ;  /* 0x0000000000427805 */ /* 0x000fe2000001ff00 */
[----:B------:R-:W-:Y:S01]  /*14d0*/  ULOP3.LUT UR11, UR10, 0x1ffffe, URZ, 0xc0, !UPT ;  /* 0x001ffffe0a0b7892 */ /* 0x000fe2000f8ec03f */
[----:B------:R-:W-:Y:S01]  /*14e0*/  CS2R R68, SRZ ;  /* 0x0000000000447805 */ /* 0x000fe2000001ff00 */
[----:B0-----:R-:W-:Y:S01]  /*14f0*/  ULEA UR10, UR13, UR12, 0x18 ;  /* 0x0000000c0d0a7291 */ /* 0x001fe2000f8ec03f */
[----:B------:R-:W-:Y:S01]  /*1500*/  CS2R R70, SRZ ;  /* 0x0000000000467805 */ /* 0x000fe2000001ff00 */
[----:B------:R-:W-:Y:S01]  /*1510*/  UIADD3 UR11, UR8, -UR11, URZ ;  /* 0x8000000b080b7290 */ /* 0x000fe2000fffe03f */
[----:B------:R-:W-:Y:S02]  /*1520*/  CS2R R72, SRZ ;  /* 0x0000000000487805 */ /* 0x000fe4000001ff00 */
[----:B------:R-:W-:Y:S01]  /*1530*/  CS2R R74, SRZ ;  /* 0x00000000004a7805 */ /* 0x000fe2000001ff00 */
[----:B------:R-:W-:Y:S01]  /*1540*/  UMOV UR8, URZ ;  /* 0x0000003f00087c82 */ /* 0x000fe20008000000 */
[----:B------:R-:W-:Y:S01]  /*1550*/  ULEA UR11, UR11, UR10, 0xb ;  /* 0x0000000a0b0b7291 */ /* 0x000fe2000f8e583f */
[----:B------:R-:W-:-:S02]  /*1560*/  CS2R R76, SRZ ;  /* 0x00000000004c7805 */ /* 0x000fc4000001ff00 */
[----:B------:R-:W-:Y:S02]  /*1570*/  CS2R R78, SRZ ;  /* 0x00000000004e7805 */ /* 0x000fe4000001ff00 */
[----:B------:R-:W-:Y:S01]  /*1580*/  CS2R R80, SRZ ;  /* 0x0000000000507805 */ /* 0x000fe2000001ff00 */
[----:B------:R-:W-:Y:S01]  /*1590*/  UIADD3 UR11, UR11, 0x280, URZ ;  /* 0x000002800b0b7890 */ /* 0x000fe2000fffe03f */
[----:B------:R-:W-:Y:S02]  /*15a0*/  CS2R R82, SRZ ;  /* 0x0000000000527805 */ /* 0x000fe4000001ff00 */
[----:B------:R-:W-:Y:S02]  /*15b0*/  CS2R R84, SRZ ;  /* 0x0000000000547805 */ /* 0x000fe4000001ff00 */
[----:B------:R-:W-:Y:S01]  /*15c0*/  CS2R R86, SRZ ;  /* 0x0000000000567805 */ /* 0x000fe2000001ff00 */
[----:B------:R-:W-:Y:S01]  /*15d0*/  USHF.R.U32.HI UR11, URZ, 0x4, UR11 ;  /* 0x000000043f0b7899 */ /* 0x000fe2000801160b */
[----:B------:R-:W-:-:S02]  /*15e0*/  CS2R R24, SRZ ;  /* 0x0000000000187805 */ /* 0x000fc4000001ff00 */
[----:B------:R-:W-:Y:S02]  /*15f0*/  CS2R R26, SRZ ;  /* 0x00000000001a7805 */ /* 0x000fe4000001ff00 */
[----:B------:R-:W-:Y:S01]  /*1600*/  CS2R R28, SRZ ;  /* 0x00000000001c7805 */ /* 0x000fe2000001ff00 */
[----:B------:R-:W-:Y:S01]  /*1610*/  ULOP3.LUT UR11, UR11, 0x3fff, URZ, 0xc0, !UPT ;  /* 0x00003fff0b0b7892 */ /* 0x000fe2000f8ec03f */
        /* <DEDUP_REMOVED lines=12> */
[----:B------:R-:W-:Y:S01]  /*16e0*/  CS2R R54, SRZ ;  /* 0x0000000000367805 */ /* 0x000fe2000001ff00 */
[----:B------:R-:W-:Y:S06]  /*16f0*/  @!P0 BRA `(.L_x_14) ;  /* 0x0000000800308947 */ /* 0x000fec0003800000 */
[----:B------:R-:W-:-:S13]  /*1700*/  ISETP.NE.AND P1, PT, R142, 0x3, PT ;  /* 0x000000038e00780c */ /* 0x000fda0003f25270 */
[----:B------:R-:W-:Y:S05]  /*1710*/  @!P1 BRA `(.L_x_15) ;  /* 0x0000000000049947 */ /* 0x000fea0003800000 */
[----:B------:R-:W-:Y:S01]  /*1720*/  BPT.TRAP 0x1 ;  /* 0x000000040000795c */ /* 0x000fe20000300000 */
.L_x_15:
[----:B------:R-:W-:Y:S01]  /*1730*/  ULEA UR7, UR5, UR10, 0x3 ;  /* 0x0000000a05077291 */ /* 0x000fe2000f8e183f */
[----:B------:R-:W-:-:S05]  /*1740*/  IMAD.U32 R10, RZ, RZ, UR4 ;  /* 0x00000004ff0a7e24 */ /* 0x000fca000f8e00ff */
[----:B------:R-:W-:-:S04]  /*1750*/  SHF.L.U32 R10, R10, 0x1f, RZ ;  /* 0x0000001f0a0a7819 */ /* 0x000fc800000006ff */
[----:B------:R0:W1:Y:S01]  /*1760*/  SYNCS.PHASECHK.TRANS64.TRYWAIT P0, [UR7], R10 ;  /* 0x0000000aff0075a7 */ /* 0x0000620008000147 */
[----:B------:R-:W-:Y:S05]  /*1770*/  @!P1 BRA `(.L_x_16) ;  /* 0x0000000000049947 */ /* 0x000fea0003800000 */
[----:B------:R-:W-:Y:S01]  /*1780*/  BPT.TRAP 0x1 ;  /* 0x000000040000795c */ /* 0x000fe20000300000 */
.L_x_16:
[----:B------:R-:W-:Y:S01]  /*1790*/  UMOV UR6, 0x1 ;  /* 0x0000000100067882 */ /* 0x000fe20000000000 */
[----:B------:R-:W-:Y:S01]  /*17a0*/  IMAD.MOV.U32 R18, RZ, RZ, RZ ;  /* 0x000000ffff127224 */ /* 0x000fe200078e00ff */
[----:B-1----:R-:W-:Y:S06]  /*17b0*/  @P0 BRA `(.L_x_17) ;  /* 0x0000000000080947 */ /* 0x002fec0003800000 */
[----:B------:R-:W1:Y:S02]  /*17c0*/  SYNCS.PHASECHK.TRANS64.TRYWAIT P0, [UR7], R10 ;  /* 0x0000000aff0075a7 */ /* 0x000e640008000147 */
[----:B-1----:R-:W-:Y:S05]  /*17d0*/  @!P0 BRA `(.L_x_18) ;  /* 0x0000008400e08947 */ /* 0x002fea0003800000 */
.L_x_17:
[----:B------:R-:W-:Y:S01]  /*17e0*/  UIADD3 UR7, UR10, 0x2c280, URZ ;  /* 0x0002c2800a077890 */ /* 0x000fe2000fffe03f */
[----:B------:R-:W-:Y:S01]  /*17f0*/  WARPGROUP.ARRIVE ;  /* 0x00000000000079c5 */ /* 0x000fe20000000000 */
[----:B------:R-:W-:Y:S01]  /*1800*/  ULOP3.LUT UR12, UR11, 0x10000, URZ, 0xfc, !UPT ;  /* 0x000100000b0c7892 */ /* 0x000fe2000f8efc3f */
[----:B------:R-:W-:Y:S01]  /*1810*/  IMAD.MOV.U32 R19, RZ, RZ, RZ ;  /* 0x000000ffff137224 */ /* 0x000fe200078e00ff */
[----:B------:R-:W-:Y:S01]  /*1820*/  USHF.R.U32.HI UR7, URZ, 0x4, UR7 ;  /* 0x000000043f077899 */ /* 0x000fe20008011607 */
[----:B------:R-:W-:Y:S01]  /*1830*/  CS2R R16, SRZ ;  /* 0x0000000000107805 */ /* 0x000fe2000001ff00 */
[----:B------:R-:W-:Y:S01]  /*1840*/  ULEA UR12, UR5, UR12, 0x9 ;  /* 0x0000000c050c7291 */ /* 0x000fe2000f8e483f */
[----:B------:R-:W-:Y:S01]  /*1850*/  CS2R R20, SRZ ;  /* 0x0000000000147805 */ /* 0x000fe2000001ff00 */
[----:B------:R-:W-:Y:S01]  /*1860*/  ULOP3.LUT UR7, UR7, 0x3fff, URZ, 0xc0, !UPT ;  /* 0x00003fff07077892 */ /* 0x000fe2000f8ec03f */
[----:B------:R-:W-:Y:S01]  /*1870*/  CS2R R22, SRZ ;  /* 0x0000000000167805 */ /* 0x000fe2000001ff00 */
[----:B------:R-:W-:Y:S01]  /*1880*/  UMOV UR13, 0xc0000010 ;  /* 0xc0000010000d7882 */ /* 0x000fe20000000000 */
[----:B------:R-:W-:Y:S01]  /*1890*/  UMOV UR15, 0xc0000010 ;  /* 0xc0000010000f7882 */ /* 0x000fe20000000000 */
[----:B------:R-:W-:Y:S01]  /*18a0*/  ULOP3.LUT UR7, UR7, 0x10000, URZ, 0xfc, !UPT ;  /* 0x0001000007077892 */ /* 0x000fe2000f8efc3f */
[----:B------:R-:W-:-:S02]  /*18b0*/  CS2R R88, SRZ ;  /* 0x0000000000587805 */ /* 0x000fc4000001ff00 */
[----:B------:R-:W-:Y:S02]  /*18c0*/  CS2R R90, SRZ ;  /* 0x00000000005a7805 */ /* 0x000fe4000001ff00 */
[----:B------:R-:W-:Y:S01]  /*18d0*/  CS2R R92, SRZ ;  /* 0x00000000005c7805 */ /* 0x000fe2000001ff00 */
[----:B------:R-:W-:Y:S01]  /*18e0*/  ULEA UR14, UR5, UR7, 0x7 ;  /* 0x00000007050e7291 */ /* 0x000fe2000f8e383f */
[----:B------:R-:W-:Y:S01]  /*18f0*/  CS2R R96, SRZ ;  /* 0x0000000000607805 */ /* 0x000fe2000001ff00 */
[----:B------:R-:W-:Y:S01]  /*1900*/  UIADD3 UR7, UR12, 0x100, URZ ;  /* 0x000001000c077890 */ /* 0x000fe2000fffe03f */
[----:B------:R-:W-:Y:S02]  /*1910*/  CS2R R94, SRZ ;  /* 0x00000000005e7805 */ /* 0x000fe4000001ff00 */
[----:B------:R-:W-:Y:S02]  /*1920*/  CS2R R98, SRZ ;  /* 0x0000000000627805 */ /* 0x000fe4000001ff00 */
[----:B------:R-:W-:-:S02]  /*1930*/  CS2R R100, SRZ ;  /* 0x0000000000647805 */ /* 0x000fc4000001ff00 */
[----:B------:R-:W-:Y:S02]  /*1940*/  CS2R R102, SRZ ;  /* 0x0000000000667805 */ /* 0x000fe4000001ff00 */
[----:B------:R-:W-:Y:S02]  /*1950*/  CS2R R104, SRZ ;  /* 0x0000000000687805 */ /* 0x000fe4000001ff00 */
[----:B------:R-:W-:Y:S01]  /*1960*/  CS2R R108, SRZ ;  /* 0x00000000006c7805 */ /* 0x000fe2000001ff00 */
[----:B------:R-:W-:Y:S01]  /*1970*/  QGMMA.64x64x32.F32.E4M3.E4M3 R56, gdesc[UR12], RZ, !UPT ;  /* 0x00e000000c3879f3 */ /* 0x000fe2000c7008ff */
[----:B------:R-:W-:Y:S01]  /*1980*/  UMOV UR12, UR7 ;  /* 0x00000007000c7c82 */ /* 0x000fe20008000000 */
[----:B------:R-:W-:Y:S01]  /*1990*/  ULDC UR7, c[0x0][0x50c] ;  /* 0x0001430000077ab9 */ /* 0x000fe20000000800 */
[----:B------:R-:W-:Y:S01]  /*19a0*/  UMOV UR13, 0xc0000010 ;  /* 0xc0000010000d7882 */ /* 0x000fe20000000000 */
[----:B------:R-:W-:Y:S01]  /*19b0*/  UISETP.NE.AND UP0, UPT, UR7, 0x1, UPT ;  /* 0x000000010700788c */ /* 0x000fe2000bf05270 */
[----:B------:R-:W-:Y:S01]  /*19c0*/  QGMMA.64x64x32.F32.E4M3.E4M3 R24, gdesc[UR12], RZ, !UPT, gsb0 ;  /* 0x00e000000c1879f3 */ /* 0x000fe2000c0008ff */
[----:B------:R-:W-:-:S02]  /*19d0*/  CS2R R106, SRZ ;  /* 0x00000000006a7805 */ /* 0x000fc4000001ff00 */
[----:B------:R-:W-:Y:S01]  /*19e0*/  CS2R R110, SRZ ;  /* 0x00000000006e7805 */ /* 0x000fe2000001ff00 */
[----:B------:R-:W-:Y:S01]  /*19f0*/  USEL UR7, URZ, 0x1, UP0 ;  /* 0x000000013f077887 */ /* 0x000fe20008000000 */
[----:B------:R-:W-:Y:S02]  /*1a00*/  CS2R R112, SRZ ;  /* 0x0000000000707805 */ /* 0x000fe4000001ff00 */
[----:B------:R-:W-:Y:S02]  /*1a10*/  CS2R R114, SRZ ;  /* 0x0000000000727805 */ /* 0x000fe4000001ff00 */
[----:B------:R-:W-:Y:S02]  /*1a20*/  CS2R R116, SRZ ;  /* 0x0000000000747805 */ /* 0x000fe4000001ff00 */
[----:B------:R-:W-:Y:S02]  /*1a30*/  CS2R R118, SRZ ;  /* 0x0000000000767805 */ /* 0x000fe4000001ff00 */
[----:B------:R-:W-:-:S02]  /*1a40*/  CS2R R120, SRZ ;  /* 0x0000000000787805 */ /* 0x000fc4000001ff00 */
[----:B------:R-:W-:Y:S02]  /*1a50*/  ISETP.NE.AND P0, PT, RZ, UR7, PT ;  /* 0x00000007ff007c0c */ /* 0x000fe4000bf05270 */
        /* <DEDUP_REMOVED lines=9> */
[----:B------:R-:W-:Y:S01]  /*1af0*/  CS2R R140, SRZ ;  /* 0x00000000008c7805 */ /* 0x000fe2000001ff00 */
[----:B------:R-:W-:Y:S02]  /*1b00*/  IMAD.MOV.U32 R143, RZ, RZ, RZ ;  /* 0x000000ffff8f7224 */ /* 0x000fe400078e00ff */
[----:B------:R-:W-:Y:S01]  /*1b10*/  IMAD.MOV.U32 R145, RZ, RZ, RZ ;  /* 0x000000ffff917224 */ /* 0x000fe200078e00ff */
[----:B------:R-:W-:Y:S06]  /*1b20*/  @!P0 BRA `(.L_x_19) ;  /* 0x0000000400088947 */ /* 0x000fec0003800000 */
[----:B------:R-:W-:Y:S02]  /*1b30*/  WARPGROUP.DEPBAR.LE gsb0, 0x0 ;  /* 0x00008000000079c5 */ /* 0x000fe40000010000 */
[----:B------:R-:W-:-:S01]  /*1b40*/  FADD R145, RZ, R56 ;  /* 0x00000038ff917221 */ /* 0x000fc20000000000 */
[----:B------:R-:W-:Y:S01]  /*1b50*/  FADD R140, RZ, R57 ;  /* 0x00000039ff8c7221 */ /* 0x000fe20000000000 */
        /* <DEDUP_REMOVED lines=62> */
[----:B------:R-:W-:-:S06]  /*1f40*/  UMOV UR6, URZ ;  /* 0x0000003f00067c82 */ /* 0x000fcc0008000000 */
.L_x_19:
[----:B------:R-:W-:-:S04]  /*1f50*/  UIADD3 UR18, UR5, 0x1, URZ ;  /* 0x0000000105127890 */ /* 0x000fc8000fffe03f */
[----:B------:R-:W-:-:S04]  /*1f60*/  UISETP.NE.AND UP0, UPT, UR18, 0x16, UPT ;  /* 0x000000161200788c */ /* 0x000fc8000bf05270 */
[----:B------:R-:W-:Y:S02]  /*1f70*/  USEL UR8, URZ, 0x1, UP0 ;  /* 0x000000013f087887 */ /* 0x000fe40008000000 */
[----:B------:R-:W-:Y:S02]  /*1f80*/  USEL UR18, UR18, URZ, UP0 ;  /* 0x0000003f12127287 */ /* 0x000fe40008000000 */
[----:B------:R-:W-:-:S06]  /*1f90*/  ULOP3.LUT UR8, UR4, UR8, URZ, 0x3c, !UPT ;  /* 0x0000000804087292 */ /* 0x000fcc000f8e3c3f */
[----:B------:R-:W-:Y:S01]  /*1fa0*/  IMAD.U32 R13, RZ, RZ, UR8 ;  /* 0x00000008ff0d7e24 */ /* 0x000fe2000f8e00ff */
[----:B------:R-:W-:-:S06]  /*1fb0*/  UMOV UR8, 0x1 ;  /* 0x0000000100087882 */ /* 0x000fcc0000000000 */
.L_x_14:
[----:B------:R-:W-:-:S04]  /*1fc0*/  UISETP.LT.AND UP0, UPT, UR9, 0x1, UPT ;  /* 0x000000010900788c */ /* 0x000fc8000bf01270 */
[----:B------:R-:W-:-:S04]  /*1fd0*/  USEL UR12, UR9, 0x1, UP0 ;  /* 0x00000001090c7887 */ /* 0x000fc80008000000 */
[----:B------:R-:W-:-:S04]  /*1fe0*/  UIADD3 UR12, UR9, -UR12, URZ ;  /* 0x8000000c090c7290 */ /* 0x000fc8000fffe03f */
[----:B------:R-:W-:-:S06]  /*1ff0*/  UISETP.GE.AND UP0, UPT, UR12, 0x1, UPT ;  /* 0x000000010c00788c */ /* 0x000fcc000bf06270 */
[----:B------:R-:W-:-:S13]  /*2000*/  PLOP3.LUT P0, PT, PT, PT, UP0, 0x80, 0x0 ;  /* 0x000000000000781c */ /* 0x000fda0003f0f008 */
[----:B------:R-:W-:Y:S05]  /*2010*/  @!P0 BRA `(.L_x_20) ;  /* 0x0000000800008947 */ /* 0x000fea0003800000 */
[----:B01----:R-:W-:Y:S01]  /*2020*/  IMAD.U32 R10, RZ, RZ, UR12 ;  /* 0x0000000cff0a7e24 */ /* 0x003fe2000f8e00ff */
[----:B------:R-:W-:Y:S01]  /*2030*/  UMOV UR19, UR5 ;  /* 0x0000000500137c82 */ /* 0x000fe20008000000 */
[----:B------:R-:W-:-:S05]  /*2040*/  ULDC UR20, c[0x0][0x50c] ;  /* 0x0001430000147ab9 */ /* 0x000fca0000000800 */
.L_x_28:
[----:B------:R-:W-:-:S13]  /*2050*/  ISETP.NE.AND P1, PT, R142, 0x3, PT ;  /* 0x000000038e00780c */ /* 0x000fda0003f25270 */
[----:B01----:R-:W-:Y:S05]  /*2060*/  @!P1 BRA `(.L_x_21) ;  /* 0x0000000000049947 */ /* 0x003fea0003800000 */
[----:B------:R-:W-:Y:S01]  /*2070*/  BPT.TRAP 0x1 ;  /* 0x000000040000795c */ /* 0x000fe20000300000 */
.L_x_21:
[----:B------:R-:W0:Y:S01]  /*2080*/  S2UR UR12, SR_CgaCtaId ;  /* 0x00000000000c79c3 */ /* 0x000e220000008800 */
[----:B------:R-:W-:Y:S01]  /*2090*/  UMOV UR10, 0x400 ;  /* 0x00000400000a7882 */ /* 0x000fe20000000000 */
[----:B------:R-:W-:Y:S01]  /*20a0*/  SHF.L.U32 R11, R13, 0x1f, RZ ;  /* 0x0000001f0d0b7819 */ /* 0x000fe200000006ff */
[----:B0-----:R-:W-:-:S04]  /*20b0*/  ULEA UR10, UR12, UR10, 0x18 ;  /* 0x0000000a0c0a7291 */ /* 0x001fc8000f8ec03f */
[----:B------:R-:W-:-:S09]  /*20c0*/  ULEA UR12, UR18, UR10, 0x3 ;  /* 0x0000000a120c7291 */ /* 0x000fd2000f8e183f */
[----:B------:R0:W1:Y:S01]  /*20d0*/  SYNCS.PHASECHK.TRANS64.TRYWAIT P0, [UR12], R11 ;  /* 0x0000000bff0075a7 */ /* 0x000062000800014c */
[----:B------:R-:W-:Y:S05]  /*20e0*/  @!P1 BRA `(.L_x_22) ;  /* 0x0000000000049947 */ /* 0x000fea0003800000 */
[----:B------:R-:W-:Y:S01]  /*20f0*/  BPT.TRAP 0x1 ;  /* 0x000000040000795c */ /* 0x000fe20000300000 */
.L_x_22:
[----:B-1----:R-:W-:Y:S05]  /*2100*/  @P0 BRA `(.L_x_23) ;  /* 0x0000000000080947 */ /* 0x002fea0003800000 */
[----:B------:R-:W1:Y:S02]  /*2110*/  SYNCS.PHASECHK.TRANS64.TRYWAIT P0, [UR12], R11 ;  /* 0x0000000bff0075a7 */ /* 0x000e64000800014c */
[----:B-1----:R-:W-:Y:S05]  /*2120*/  @!P0 BRA `(.L_x_24) ;  /* 0x0000007c00a48947 */ /* 0x002fea0003800000 */
.L_x_23:
[----:B------:R-:W-:Y:S01]  /*2130*/  UIADD3 UR12, UR10, 0x2c280, URZ ;  /* 0x0002c2800a0c7890 */ /* 0x000fe2000fffe03f */
[----:B------:R-:W-:Y:S01]  /*2140*/  WARPGROUP.ARRIVE ;  /* 0x00000000000079c5 */ /* 0x000fe20000000000 */
[----:B------:R-:W-:Y:S02]  /*2150*/  UISETP.NE.AND UP0, UPT, UR7, URZ, UPT ;  /* 0x0000003f0700728c */ /* 0x000fe4000bf05270 */
[----:B------:R-:W-:Y:S02]  /*2160*/  USHF.R.U32.HI UR12, URZ, 0x4, UR12 ;  /* 0x000000043f0c7899 */ /* 0x000fe4000801160c */
[----:B------:R-:W-:Y:S02]  /*2170*/  USEL UR8, UR8, URZ, !UP0 ;  /* 0x0000003f08087287 */ /* 0x000fe4000c000000 */
[----:B------:R-:W-:Y:S02]  /*2180*/  ULOP3.LUT UR7, UR12, 0x3fff, URZ, 0xc0, !UPT ;  /* 0x00003fff0c077892 */ /* 0x000fe4000f8ec03f */
[----:B------:R-:W-:-:S02]  /*2190*/  ULOP3.LUT UR12, UR11, 0x10000, URZ, 0xfc, !UPT ;  /* 0x000100000b0c7892 */ /* 0x000fc4000f8efc3f */
[----:B------:R-:W-:Y:S02]  /*21a0*/  ULOP3.LUT UR7, UR7, 0x10000, URZ, 0xfc, !UPT ;  /* 0x0001000007077892 */ /* 0x000fe4000f8efc3f */
[----:B------:R-:W-:Y:S02]  /*21b0*/  UISETP.NE.U32.AND UP0, UPT, UR8, URZ, UPT ;  /* 0x0000003f0800728c */ /* 0x000fe4000bf05070 */
[----:B------:R-:W-:Y:S02]  /*21c0*/  ULEA UR12, UR18, UR12, 0x9 ;  /* 0x0000000c120c7291 */ /* 0x000fe4000f8e483f */
[----:B------:R-:W-:Y:S02]  /*21d0*/  ULEA UR14, UR18, UR7, 0x7 ;  /* 0x00000007120e7291 */ /* 0x000fe4000f8e383f */
[----:B------:R-:W-:Y:S01]  /*21e0*/  UIADD3 UR7, UR12, 0x100, URZ ;  /* 0x000001000c077890 */ /* 0x000fe2000fffe03f */
[----:B------:R-:W-:Y:S01]  /*21f0*/  UMOV UR13, 0xc0000010 ;  /* 0xc0000010000d7882 */ /* 0x000fe20000000000 */
[----:B------:R-:W-:Y:S01]  /*2200*/  UMOV UR15, 0xc0000010 ;  /* 0xc0000010000f7882 */ /* 0x000fe20000000000 */
[----:B------:R-:W-:-:S04]  /*2210*/  UIADD3 UR6, UR6, 0x1, URZ ;  /* 0x0000000106067890 */ /* 0x000fc8000fffe03f */
[----:B------:R-:W-:Y:S01]  /*2220*/  QGMMA.64x64x32.F32.E4M3.E4M3 R56, gdesc[UR12], R56, UP0 ;  /* 0x00e000000c3879f3 */ /* 0x000fe2000bf00838 */
[----:B------:R-:W-:Y:S01]  /*2230*/  UMOV UR12, UR7 ;  /* 0x00000007000c7c82 */ /* 0x000fe20008000000 */
[----:B------:R-:W-:Y:S02]  /*2240*/  UMOV UR13, 0xc0000010 ;  /* 0xc0000010000d7882 */ /* 0x000fe40000000000 */
[----:B------:R-:W-:Y:S01]  /*2250*/  QGMMA.64x64x32.F32.E4M3.E4M3 R24, gdesc[UR12], R24, UP0, gsb0 ;  /* 0x00e000000c1879f3 */ /* 0x000fe2000b800818 */
[----:B------:R-:W-:-:S04]  /*2260*/  UISETP.NE.AND UP0, UPT, UR6, UR20, UPT ;  /* 0x000000140600728c */ /* 0x000fc8000bf05270 */
[----:B------:R-:W-:-:S06]  /*2270*/  USEL UR7, URZ, 0x1, UP0 ;  /* 0x000000013f077887 */ /* 0x000fcc0008000000 */
[----:B------:R-:W-:Y:S01]  /*2280*/  ISETP.NE.AND P0, PT, RZ, UR7, PT ;  /* 0x00000007ff007c0c */ /* 0x000fe2000bf05270 */
[----:B------:R-:W-:-:S12]  /*2290*/  WARPGROUP.DEPBAR.LE gsb0, 0x1 ;  /* 0x00008000000079c5 */ /* 0x000fd80000010100 */
[----:B------:R-:W-:Y:S05]  /*22a0*/  @!P0 BRA `(.L_x_25) ;  /* 0x0000000400088947 */ /* 0x000fea0003800000 */
[----:B------:R-:W-:Y:S02]  /*22b0*/  WARPGROUP.DEPBAR.LE gsb0, 0x0 ;  /* 0x00008000000079c5 */ /* 0x000fe40000010000 */
[----:B------:R-:W-:-:S01]  /*22c0*/  FADD R145, R56, R145 ;  /* 0x0000009138917221 */ /* 0x000fc20000000000 */
[----:B------:R-:W-:Y:S01]  /*22d0*/  FADD R140, R57, R140 ;  /* 0x0000008c398c7221 */ /* 0x000fe20000000000 */
        /* <DEDUP_REMOVED lines=62> */
[----:B------:R-:W-:-:S06]  /*26c0*/  UMOV UR6, URZ ;  /* 0x0000003f00067c82 */ /* 0x000fcc0008000000 */
.L_x_25:
[----:B------:R-:W-:Y:S05]  /*26d0*/  @!P1 BRA `(.L_x_26) ;  /* 0x0000000000049947 */ /* 0x000fea0003800000 */
[----:B------:R-:W-:Y:S01]  /*26e0*/  BPT.TRAP 0x1 ;  /* 0x000000040000795c */ /* 0x000fe20000300000 */
.L_x_26:
[----:B------:R-:W-:Y:S01]  /*26f0*/  ULEA UR8, UR19, UR10, 0x3 ;  /* 0x0000000a13087291 */ /* 0x000fe2000f8e183f */
[----:B------:R-:W-:-:S03]  /*2700*/  ISETP.GT.U32.AND P0, PT, R4, 0x1, PT ;  /* 0x000000010400780c */ /* 0x000fc60003f04070 */
[----:B------:R-:W-:-:S04]  /*2710*/  UIADD3 UR8, UR8, 0xb0, URZ ;  /* 0x000000b008087890 */ /* 0x000fc8000fffe03f */
[----:B------:R-:W-:-:S09]  /*2720*/  UPRMT UR8, URZ, 0x654, UR8 ;  /* 0x000006543f087896 */ /* 0x000fd20008000008 */
[----:B------:R-:W-:Y:S01]  /*2730*/  SYNCS.ARRIVE.TRANS64.RED.A1T0 RZ, [UR8], RZ ;  /* 0x000000ffffff79a7 */ /* 0x000fe20008100408 */
[----:B------:R-:W-:Y:S05]  /*2740*/  @P0 BRA `(.L_x_27) ;  /* 0x0000000000040947 */ /* 0x000fea0003800000 */
[----:B------:R-:W-:Y:S01]  /*2750*/  BPT.TRAP 0x1 ;  /* 0x000000040000795c */ /* 0x000fe20000300000 */
.L_x_27:
[----:B------:R-:W-:Y:S01]  /*2760*/  UIADD3 UR18, UR18, 0x1, URZ ;  /* 0x0000000112127890 */ /* 0x000fe2000fffe03f */
[C---:B------:R-:W-:Y:S01]  /*2770*/  ISETP.GT.AND P0, PT, R10.reuse, 0x1, PT ;  /* 0x000000010a00780c */ /* 0x040fe20003f04270 */
[----:B------:R-:W-:Y:S01]  /*2780*/  UIADD3 UR19, UR19, 0x1, URZ ;  /* 0x0000000113137890 */ /* 0x000fe2000fffe03f */
[----:B------:R-:W-:Y:S01]  /*2790*/  VIADD R10, R10, 0xffffffff ;  /* 0xffffffff0a0a7836 */ /* 0x000fe20000000000 */
[----:B------:R-:W-:Y:S02]  /*27a0*/  UISETP.NE.AND UP0, UPT, UR18, 0x16, UPT ;  /* 0x000000161200788c */ /* 0x000fe4000bf05270 */
[----:B------:R-:W-:Y:S02]  /*27b0*/  UISETP.NE.AND UP1, UPT, UR19, 0x16, UPT ;  /* 0x000000161300788c */ /* 0x000fe4000bf25270 */
[----:B------:R-:W-:Y:S02]  /*27c0*/  USEL UR8, URZ, 0x1, UP0 ;  /* 0x000000013f087887 */ /* 0x000fe40008000000 */
[----:B------:R-:W-:-:S02]  /*27d0*/  USEL UR18, UR18, URZ, UP0 ;  /* 0x0000003f12127287 */ /* 0x000fc40008000000 */
[----:B------:R-:W-:Y:S02]  /*27e0*/  USEL UR19, UR19, URZ, UP1 ;  /* 0x0000003f13137287 */ /* 0x000fe40008800000 */
[----:B------:R-:W-:Y:S01]  /*27f0*/  LOP3.LUT R13, R13, UR8, RZ, 0x3c, !PT ;  /* 0x000000080d0d7c12 */ /* 0x000fe2000f8e3cff */
[----:B------:R-:W-:Y:S01]  /*2800*/  UMOV UR8, 0x1 ;  /* 0x0000000100087882 */ /* 0x000fe20000000000 */
[----:B------:R-:W-:Y:S08]  /*2810*/  @P0 BRA `(.L_x_28) ;  /* 0xfffffff8000c0947 */ /* 0x000ff0000383ffff */
.L_x_20:
[----:B------:R-:W-:Y:S01]  /*2820*/  UISETP.NE.AND UP0, UPT, UR6, URZ, UPT ;  /* 0x0000003f0600728c */ /* 0x000fe2000bf05270 */
[----:B01----:R-:W0:Y:S03]  /*2830*/  LDC R10, c[0x0][0x28c] ;  /* 0x0000a300ff0a7b82 */ /* 0x003e260000000800 */
[----:B------:R-:W-:-:S06]  /*2840*/  USEL UR6, URZ, 0x1, !UP0 ;  /* 0x000000013f067887 */ /* 0x000fcc000c000000 */
[----:B------:R-:W-:Y:S02]  /*2850*/  ISETP.NE.AND P0, PT, RZ, UR6, PT ;  /* 0x00000006ff007c0c */ /* 0x000fe4000bf05270 */
[----:B0-----:R-:W-:-:S11]  /*2860*/  ISETP.GE.AND P1, PT, R10, 0x1, PT ;  /* 0x000000010a00780c */ /* 0x001fd60003f26270 */
[----:B------:R-:W-:Y:S05]  /*2870*/  @!P0 BRA `(.L_x_29) ;  /* 0x0000000400048947 */ /* 0x000fea0003800000 */
[----:B------:R-:W-:Y:S02]  /*2880*/  WARPGROUP.DEPBAR.LE gsb0, 0x0 ;  /* 0x00008000000079c5 */ /* 0x000fe40000010000 */
[----:B------:R-:W-:Y:S01]  /*2890*/  FADD R145, R56, R145 ;  /* 0x0000009138917221 */ /* 0x000fe20000000000 */
        /* <DEDUP_REMOVED lines=62> */
[----:B------:R-:W-:-:S07]  /*2c80*/  FADD R18, R18, R55 ;  /* 0x0000003712127221 */ /* 0x000fce0000000000 */
.L_x_29:
[----:B------:R-:W-:Y:S02]  /*2c90*/  WARPGROUP.DEPBAR.LE gsb0, 0x0 ;  /* 0x00008000000079c5 */ /* 0x000fe40000010000 */
[----:B------:R-:W-:Y:S05]  /*2ca0*/  @!P1 BRA `(.L_x_30) ;  /* 0x0000000000409947 */ /* 0x000fea0003800000 */
[----:B------:R-:W-:-:S13]  /*2cb0*/  ISETP.NE.AND P0, PT, R142, 0x3, PT ;  /* 0x000000038e00780c */ /* 0x000fda0003f05270 */
[----:B------:R-:W-:Y:S05]  /*2cc0*/  @!P0 BRA `(.L_x_31) ;  /* 0x0000000000048947 */ /* 0x000fea0003800000 */
[----:B------:R-:W-:Y:S01]  /*2cd0*/  BPT.TRAP 0x1 ;  /* 0x000000040000795c */ /* 0x000fe20000300000 */
.L_x_31:
[----:B------:R-:W-:Y:S01]  /*2ce0*/  UISETP.LT.AND UP0, UPT, UR9, 0x1, UPT ;  /* 0x000000010900788c */ /* 0x000fe2000bf01270 */
[----:B------:R-:W-:-:S03]  /*2cf0*/  ISETP.GT.U32.AND P0, PT, R4, 0x1, PT ;  /* 0x000000010400780c */ /* 0x000fc60003f04070 */
[----:B------:R-:W-:-:S04]  /*2d00*/  USEL UR8, UR9, 0x1, UP0 ;  /* 0x0000000109087887 */ /* 0x000fc80008000000 */
[----:B------:R-:W-:-:S04]  /*2d10*/  UIADD3 UR8, UR5, UR9, -UR8 ;  /* 0x0000000905087290 */ /* 0x000fc8000fffe808 */
[----:B------:R-:W-:-:S04]  /*2d20*/  UIMAD.WIDE.U32 UR6, UR8, -0x45d1745d, URZ ;  /* 0xba2e8ba3080678a5 */ /* 0x000fc8000f8e003f */
[----:B------:R-:W-:-:S04]  /*2d30*/  USHF.R.U32.HI UR6, URZ, 0x4, UR7 ;  /* 0x000000043f067899 */ /* 0x000fc80008011607 */
[----:B------:R-:W-:-:S04]  /*2d40*/  UIMAD UR8, UR6, -0x16, UR8 ;  /* 0xffffffea060878a4 */ /* 0x000fc8000f8e0208 */
[----:B------:R-:W-:-:S04]  /*2d50*/  ULEA UR8, UR8, UR10, 0x3 ;  /* 0x0000000a08087291 */ /* 0x000fc8000f8e183f */
[----:B------:R-:W-:-:S04]  /*2d60*/  UIADD3 UR8, UR8, 0xb0, URZ ;  /* 0x000000b008087890 */ /* 0x000fc8000fffe03f */
[----:B------:R-:W-:-:S09]  /*2d70*/  UPRMT UR8, URZ, 0x654, UR8 ;  /* 0x000006543f087896 */ /* 0x000fd20008000008 */
[----:B------:R-:W-:Y:S01]  /*2d80*/  SYNCS.ARRIVE.TRANS64.RED.A1T0 RZ, [UR8], RZ ;  /* 0x000000ffffff79a7 */ /* 0x000fe20008100408 */
[----:B------:R-:W-:Y:S05]  /*2d90*/  @P0 BRA `(.L_x_30) ;  /* 0x0000000000040947 */ /* 0x000fea0003800000 */
[----:B------:R-:W-:Y:S01]  /*2da0*/  BPT.TRAP 0x1 ;  /* 0x000000040000795c */ /* 0x000fe20000300000 */
.L_x_30:
[----:B------:R-:W0:Y:S01]  /*2db0*/  LDC R14, c[0x0][0x288] ;  /* 0x0000a200ff0e7b82 */ /* 0x000e220000000800 */
[----:B------:R-:W-:Y:S01]  /*2dc0*/  IMAD.SHL.U32 R33, R7, 0x40, RZ ;  /* 0x0000004007217824 */ /* 0x000fe200078e00ff */
[--C-:B------:R-:W-:Y:S01]  /*2dd0*/  SHF.R.U32.HI R10, RZ, 0x2, R0.reuse ;  /* 0x00000002ff0a7819 */ /* 0x100fe20000011600 */
[----:B------:R-:W-:Y:S01]  /*2de0*/  UIADD3 UR5, UR9, UR5, URZ ;  /* 0x0000000509057290 */ /* 0x000fe2000fffe03f */
[----:B------:R-:W-:Y:S01]  /*2df0*/  LOP3.LUT R12, R0, 0x60, RZ, 0xc0, !PT ;  /* 0x00000060000c7812 */ /* 0x000fe200078ec0ff */
[----:B------:R-:W-:Y:S01]  /*2e00*/  IMAD.SHL.U32 R34, R6, 0x100, RZ ;  /* 0x0000010006227824 */ /* 0x000fe200078e00ff */
[----:B------:R-:W-:Y:S01]  /*2e10*/  SHF.R.U32.HI R13, RZ, 0x7, R0 ;  /* 0x00000007ff0d7819 */ /* 0x000fe20000011600 */
[----:B------:R-:W-:Y:S01]  /*2e20*/  UISETP.GT.U32.AND UP0, UPT, UR5, 0x15, UPT ;  /* 0x000000150500788c */ /* 0x000fe2000bf04070 */
[----:B------:R-:W-:Y:S01]  /*2e30*/  LOP3.LUT R11, R10, 0x7, RZ, 0xc0, !PT ;  /* 0x000000070a0b7812 */ /* 0x000fe200078ec0ff */
[C---:B------:R-:W-:Y:S01]  /*2e40*/  IMAD.SHL.U32 R26, R0.reuse, 0x2, RZ ;  /* 0x00000002001a7824 */ /* 0x040fe200078e00ff */
[----:B------:R-:W-:Y:S01]  /*2e50*/  SHF.R.U32.HI R12, RZ, 0x1, R12 ;  /* 0x00000001ff0c7819 */ /* 0x000fe2000001160c */
[----:B------:R-:W-:Y:S01]  /*2e60*/  ULDC UR12, c[0x0][0x284] ;  /* 0x0000a100000c7ab9 */ /* 0x000fe20000000800 */
[----:B------:R-:W-:Y:S01]  /*2e70*/  LOP3.LUT R10, R13, 0x1, RZ, 0xc0, !PT ;  /* 0x000000010d0a7812 */ /* 0x000fe200078ec0ff */
[----:B------:R-:W-:Y:S01]  /*2e80*/  UISETP.LT.U32.AND UP0, UPT, UR9, 0x16, UP0 ;  /* 0x000000160900788c */ /* 0x000fe20008701070 */
[----:B------:R-:W-:Y:S01]  /*2e90*/  IADD3 R15, RZ, -R12, -R11 ;  /* 0x8000000cff0f7210 */ /* 0x000fe20007ffe80b */
[----:B------:R-:W-:Y:S01]  /*2ea0*/  UISETP.GE.U32.AND UP1, UPT, UR9, 0x16, UPT ;  /* 0x000000160900788c */ /* 0x000fe2000bf26070 */
[----:B------:R-:W-:Y:S01]  /*2eb0*/  LOP3.LUT R13, R0, 0x3, RZ, 0xc0, !PT ;  /* 0x00000003000d7812 */ /* 0x000fe200078ec0ff */
[C---:B------:R-:W-:Y:S01]  /*2ec0*/  IMAD.SHL.U32 R24, R10.reuse, 0x40, RZ ;  /* 0x000000400a187824 */ /* 0x040fe200078e00ff */
[----:B------:R-:W-:Y:S01]  /*2ed0*/  SHF.R.S32.HI R29, RZ, 0x1f, R5 ;  /* 0x0000001fff1d7819 */ /* 0x000fe20000011405 */
[----:B------:R-:W-:Y:S01]  /*2ee0*/  UIMAD.WIDE.U32 UR6, UR5, -0x45d1745d, URZ ;  /* 0xba2e8ba3050678a5 */ /* 0x000fe2000f8e003f */
[C---:B------:R-:W-:Y:S01]  /*2ef0*/  LOP3.LUT R26, R33.reuse, 0x6, R26, 0xf8, !PT ;  /* 0x00000006211a7812 */ /* 0x040fe200078ef81a */
[----:B------:R-:W-:Y:S01]  /*2f00*/  USEL UR8, URZ, 0x1, !UP0 ;  /* 0x000000013f087887 */ /* 0x000fe2000c000000 */
[----:B------:R-:W-:Y:S01]  /*2f10*/  IMAD R15, R10, -0x40, R15 ;  /* 0xffffffc00a0f7824 */ /* 0x000fe200078e020f */
[----:B------:R-:W-:Y:S01]  /*2f20*/  ULDC.64 UR10, c[0x0][0x5d0] ;  /* 0x00017400000a7ab9 */ /* 0x000fe20000000a00 */
[----:B0-----:R-:W-:Y:S01]  /*2f30*/  ISETP.GE.AND P0, PT, R33, R14, PT ;  /* 0x0000000e2100720c */ /* 0x001fe20003f06270 */
[----:B------:R-:W-:Y:S01]  /*2f40*/  IMAD R10, R13, -0x2, R14 ;  /* 0xfffffffe0d0a7824 */ /* 0x000fe200078e020e */
[----:B------:R-:W-:Y:S01]  /*2f50*/  SHF.R.S32.HI R27, RZ, 0x1f, R26 ;  /* 0x0000001fff1b7819 */ /* 0x000fe2000001141a */
[----:B------:R-:W-:Y:S01]  /*2f60*/  IMAD R14, R29, UR10, RZ ;  /* 0x0000000a1d0e7c24 */ /* 0x000fe2000f8e02ff */
[----:B------:R-:W-:Y:S01]  /*2f70*/  ISETP.GE.OR P0, PT, R34, UR12, P0 ;  /* 0x0000000c22007c0c */ /* 0x000fe20008706670 */
[----:B------:R-:W-:Y:S01]  /*2f80*/  USHF.R.U32.HI UR6, URZ, 0x4, UR7 ;  /* 0x000000043f067899 */ /* 0x000fe20008011607 */
[----:B------:R-:W-:Y:S01]  /*2f90*/  LOP3.LUT R35, R24, 0x40, R11, 0xe2, !PT ;  /* 0x0000004018237812 */ /* 0x000fe200078ee20b */
[----:B------:R-:W-:Y:S01]  /*2fa0*/  ULOP3.LUT UR4, UR4, UR8, URZ, 0x3c, !UPT ;  /* 0x0000000804047292 */ /* 0x000fe2000f8e3c3f */
[----:B------:R-:W-:Y:S01]  /*2fb0*/  IMAD.WIDE R24, R6, 0x100, RZ ;  /* 0x0000010006187825 */ /* 0x000fe200078e02ff */
[----:B------:R-:W-:Y:S01]  /*2fc0*/  UIMAD UR5, UR6, -0x16, UR5 ;  /* 0xffffffea060578a4 */ /* 0x000fe2000f8e0205 */
[----:B------:R-:W-:Y:S01]  /*2fd0*/  IADD3 R34, -R34, UR12, R15 ;  /* 0x0000000c22227c10 */ /* 0x000fe2000fffe10f */
[----:B------:R-:W-:Y:S01]  /*2fe0*/  @UP1 ULOP3.LUT UR4, UR4, 0x1, UR6, 0x78, !UPT ;  /* 0x0000000104041892 */ /* 0x000fe2000f8e7806 */
[C---:B------:R-:W-:Y:S01]  /*2ff0*/  IMAD R11, R5.reuse, UR11, R14 ;  /* 0x0000000b050b7c24 */ /* 0x040fe2000f8e020e */
[----:B------:R-:W-:Y:S01]  /*3000*/  LOP3.LUT R35, R24, R35, R12, 0xfe, !PT ;  /* 0x0000002318237212 */ /* 0x000fe200078efe0c */
[----:B------:R-:W-:-:S04]  /*3010*/  IMAD.WIDE.U32 R6, R5, UR10, R26 ;  /* 0x0000000a05067c25 */ /* 0x000fc8000f8e001a */
[----:B------:R-:W-:Y:S02]  /*3020*/  IMAD.IADD R7, R7, 0x1, R11 ;  /* 0x0000000107077824 */ /* 0x000fe400078e020b */
[----:B------:R-:W-:Y:S02]  /*3030*/  IMAD.IADD R33, R10, 0x1, -R33 ;  /* 0x000000010a217824 */ /* 0x000fe400078e0a21 */
[----:B------:R-:W-:Y:S01]  /*3040*/  IMAD.MOV.U32 R32, RZ, RZ, -0x1 ;  /* 0xffffffffff207424 */ /* 0x000fe200078e00ff */
[----:B------:R-:W-:Y:S06]  /*3050*/  @P0 BRA `(.L_x_32) ;  /* 0x0000004800040947 */ /* 0x000fec0003800000 */
[----:B------:R-:W0:Y:S01]  /*3060*/  LDC.64 R30, c[0x0][0x5c8] ;  /* 0x00017200ff1e7b82 */ /* 0x000e220000000a00 */
[----:B------:R-:W-:Y:S01]  /*3070*/  ULDC.64 UR6, c[0x0][0x5c0] ;  /* 0x0001700000067ab9 */ /* 0x000fe20000000a00 */
[----:B------:R-:W-:Y:S01]  /*3080*/  BSSY B0, `(.L_x_32) ;  /* 0x000047e000007945 */ /* 0x000fe20003800000 */
[-C--:B0-----:R-:W-:Y:S02]  /*3090*/  IMAD R10, R25, R30.reuse, RZ ;  /* 0x0000001e190a7224 */ /* 0x081fe400078e02ff */
[----:B------:R-:W-:-:S04]  /*30a0*/  IMAD.WIDE.U32 R6, R35, R30, R6 ;  /* 0x0000001e23067225 */ /* 0x000fc800078e0006 */
[----:B------:R-:W-:Y:S01]  /*30b0*/  IMAD R13, R35, R31, R10 ;  /* 0x0000001f230d7224 */ /* 0x000fe200078e020a */
[----:B------:R-:W-:Y:S01]  /*30c0*/  IADD3 R14, P4, R6, UR6, RZ ;  /* 0x00000006060e7c10 */ /* 0x000fe2000ff9e0ff */
[C---:B------:R-:W-:Y:S01]  /*30d0*/  IMAD.SHL.U32 R11, R30.reuse, 0x80, RZ ;  /* 0x000000801e0b7824 */ /* 0x040fe200078e00ff */
[C---:B------:R-:W-:Y:S01]  /*30e0*/  LEA R28, P2, R30.reuse, R6, 0x3 ;  /* 0x000000061e1c7211 */ /* 0x040fe200078418ff */
[----:B------:R-:W-:Y:S01]  /*30f0*/  IMAD.IADD R36, R7, 0x1, R13 ;  /* 0x0000000107247824 */ /* 0x000fe200078e020d */
[----:B------:R-:W-:Y:S02]  /*3100*/  SHF.L.U64.HI R7, R30, 0x7, R31 ;  /* 0x000000071e077819 */ /* 0x000fe4000001021f */
[----:B------:R-:W-:Y:S02]  /*3110*/  IADD3 R10, P1, P0, R6, UR6, R11 ;  /* 0x00000006060a7c10 */ /* 0x000fe4000f83e00b */
[----:B------:R-:W-:Y:S02]  /*3120*/  IADD3.X R15, R36, UR7, RZ, P4, !PT ;  /* 0x00000007240f7c10 */ /* 0x000fe4000a7fe4ff */
[----:B---3-5:R-:W-:-:S02]  /*3130*/  FSETP.NEU.AND P4, PT, R9, RZ, PT ;  /* 0x000000ff0900720b */ /* 0x028fc40003f8d000 */
[----:B------:R-:W-:Y:S02]  /*3140*/  LEA.HI.X R30, R30, R36, R31, 0x3, P2 ;  /* 0x000000241e1e7211 */ /* 0x000fe400010f1c1f */
[C---:B------:R-:W-:Y:S02]  /*3150*/  IADD3 R12, P2, R28.reuse, UR6, RZ ;  /* 0x000000061c0c7c10 */ /* 0x040fe4000ff5e0ff */
[----:B------:R-:W-:Y:S02]  /*3160*/  IADD3 R6, P5, P6, R28, UR6, R11 ;  /* 0x000000061c067c10 */ /* 0x000fe4000febe00b */
[--C-:B------:R-:W-:Y:S02]  /*3170*/  IADD3.X R11, R36, UR7, R7.reuse, P1, P0 ;  /* 0x00000007240b7c10 */ /* 0x100fe40008fe0407 */
[C---:B------:R-:W-:Y:S02]  /*3180*/  IADD3.X R13, R30.reuse, UR7, RZ, P2, !PT ;  /* 0x000000071e0d7c10 */ /* 0x040fe400097fe4ff */
[----:B------:R-:W-:Y:S01]  /*3190*/  IADD3.X R7, R30, UR7, R7, P5, P6 ;  /* 0x000000071e077c10 */ /* 0x000fe2000afec407 */
[----:B------:R-:W-:Y:S06]  /*31a0*/  @!P4 BRA `(.L_x_33) ;  /* 0x00000034009cc947 */ /* 0x000fec0003800000 */
[----:B------:R-:W-:Y:S01]  /*31b0*/  ULDC.64 UR6, c[0x0][0x5b8] ;  /* 0x00016e0000067ab9 */ /* 0x000fe20000000a00 */
[----:B------:R-:W-:Y:S01]  /*31c0*/  ISETP.GE.AND P0, PT, R34, 0x1, PT ;  /* 0x000000012200780c */ /* 0x000fe20003f06270 */
[----:B------:R-:W-:Y:S01]  /*31d0*/  IMAD R28, R29, UR6, RZ ;  /* 0x000000061d1c7c24 */ /* 0x000fe2000f8e02ff */
[----:B------:R-:W-:Y:S01]  /*31e0*/  ULDC.64 UR10, c[0x0][0x5a8] ;  /* 0x00016a00000a7ab9 */ /* 0x000fe20000000a00 */
[----:B------:R-:W-:Y:S01]  /*31f0*/  IMAD.WIDE.U32 R26, R5, UR6, R26 ;  /* 0x00000006051a7c25 */ /* 0x000fe2000f8e001a */
[----:B------:R-:W-:Y:S01]  /*3200*/  ISETP.LT.OR P4, PT, R33, 0x1, !P0 ;  /* 0x000000012100780c */ /* 0x000fe20004781670 */
[----:B------:R-:W-:Y:S02]  /*3210*/  BSSY B1, `(.L_x_34) ;  /* 0x000000c000017945 */ /* 0x000fe40003800000 */
[----:B------:R-:W-:Y:S01]  /*3220*/  IMAD R5, R5, UR7, R28 ;  /* 0x0000000705057c24 */ /* 0x000fe2000f8e021c */
[----:B------:R-:W-:Y:S02]  /*3230*/  ULDC.64 UR6, c[0x0][0x5b0] ;  /* 0x00016c0000067ab9 */ /* 0x000fe40000000a00 */
[----:B------:R-:W-:-:S02]  /*3240*/  IMAD R30, R25, UR6, RZ ;  /* 0x00000006191e7c24 */ /* 0x000fc4000f8e02ff */
[----:B------:R-:W-:Y:S02]  /*3250*/  IMAD.IADD R27, R27, 0x1, R5 ;  /* 0x000000011b1b7824 */ /* 0x000fe400078e0205 */
[C---:B------:R-:W-:Y:S02]  /*3260*/  IMAD R5, R35.reuse, UR7, R30 ;  /* 0x0000000723057c24 */ /* 0x040fe4000f8e021e */
[----:B------:R-:W-:-:S03]  /*3270*/  IMAD.WIDE.U32 R28, R35, UR6, R26 ;  /* 0x00000006231c7c25 */ /* 0x000fc6000f8e001a */
[----:B------:R-:W-:-:S04]  /*3280*/  IADD3 R28, P1, R28, UR10, RZ ;  /* 0x0000000a1c1c7c10 */ /* 0x000fc8000ff3e0ff */
[--C-:B------:R-:W-:Y:S02]  /*3290*/  IADD3.X R29, R29, UR11, R5.reuse, P1, !PT ;  /* 0x0000000b1d1d7c10 */ /* 0x100fe40008ffe405 */
[----:B------:R-:W-:Y:S01]  /*32a0*/  PRMT R5, RZ, 0x7610, R5 ;  /* 0x00007610ff057816 */ /* 0x000fe20000000005 */
[----:B------:R-:W-:Y:S06]  /*32b0*/  @P4 BRA `(.L_x_35) ;  /* 0x0000000000044947 */ /* 0x000fec0003800000 */
[----:B------:R0:W5:Y:S02]  /*32c0*/  LDG.E.U8 R5, desc[UR16][R28.64] ;  /* 0x000000101c057981 */ /* 0x000164000c1e1100 */
.L_x_35:
[----:B------:R-:W-:Y:S05]  /*32d0*/  BSYNC B1 ;  /* 0x0000000000017941 */ /* 0x000fea0003800000 */
.L_x_34:
[----:B-----5:R-:W-:Y:S01]  /*32e0*/  LOP3.LUT R5, R5, 0xff, RZ, 0xc0, !PT ;  /* 0x000000ff05057812 */ /* 0x020fe200078ec0ff */
[----:B------:R-:W-:Y:S01]  /*32f0*/  BSSY B1, `(.L_x_36) ;  /* 0x000000b000017945 */ /* 0x000fe20003800000 */
[----:B------:R-:W-:Y:S02]  /*3300*/  ISETP.LT.OR P2, PT, R33, 0x2, !P0 ;  /* 0x000000022100780c */ /* 0x000fe40004741670 */
[----:B------:R-:W-:-:S05]  /*3310*/  F2FP.F16.E4M3.UNPACK_B R5, R5 ;  /* 0x00000005ff05723e */ /* 0x000fca00020006ff */
[----:B------:R-:W-:Y:S01]  /*3320*/  HADD2.F32 R30, -RZ, R5.H0_H0 ;  /* 0x20000005ff1e7230 */ /* 0x000fe20000004100 */
[----:B------:R-:W-:-:S04]  /*3330*/  PRMT R5, RZ, 0x7610, R5 ;  /* 0x00007610ff057816 */ /* 0x000fc80000000005 */
[----:B------:R-:W-:-:S04]  /*3340*/  FMUL R30, R30, R9 ;  /* 0x000000091e1e7220 */ /* 0x000fc80000400000 */
[----:B--2---:R-:W-:-:S05]  /*3350*/  FFMA R30, R145, R8, R30 ;  /* 0x00000008911e7223 */ /* 0x004fca000000001e */
[----:B------:R-:W-:-:S05]  /*3360*/  F2FP.SATFINITE.E4M3.F32.PACK_AB_MERGE_C R31, RZ, R30, RZ ;  /* 0x0000001eff1f723e */ /* 0x000fca00048070ff */
[----:B------:R1:W-:Y:S01]  /*3370*/  @!P4 STG.E.U8 desc[UR16][R14.64], R31 ;  /* 0x0000001f0e00c986 */ /* 0x0003e2000c101110 */
[----:B------:R-:W-:Y:S05]  /*3380*/  @P2 BRA `(.L_x_37) ;  /* 0x0000000000042947 */ /* 0x000fea0003800000 */
[----:B------:R2:W5:Y:S02]  /*3390*/  LDG.E.U8 R5, desc[UR16][R28.64+0x1] ;  /* 0x000001101c057981 */ /* 0x000564000c1e1100 */
.L_x_37:
[----:B------:R-:W-:Y:S05]  /*33a0*/  BSYNC B1 ;  /* 0x0000000000017941 */ /* 0x000fea0003800000 */
.L_x_36:
[----:B-----5:R-:W-:Y:S01]  /*33b0*/  LOP3.LUT R5, R5, 0xff, RZ, 0xc0, !PT ;  /* 0x000000ff05057812 */ /* 0x020fe200078ec0ff */
[----:B------:R-:W-:Y:S01]  /*33c0*/  BSSY B1, `(.L_x_38) ;  /* 0x0000013000017945 */ /* 0x000fe20003800000 */
[----:B------:R-:W-:Y:S02]  /*33d0*/  IADD3 R37, P1, R35, 0x8, RZ ;  /* 0x0000000823257810 */ /* 0x000fe40007f3e0ff */
[----:B------:R-:W-:-:S03]  /*33e0*/  F2FP.F16.E4M3.UNPACK_B R5, R5 ;  /* 0x00000005ff05723e */ /* 0x000fc600020006ff */
[----:B-1----:R-:W-:Y:S01]  /*33f0*/  IMAD.X R31, RZ, RZ, R25, P1 ;  /* 0x000000ffff1f7224 */ /* 0x002fe200008e0619 */
[----:B------:R-:W-:Y:S01]  /*3400*/  ISETP.GE.AND P1, PT, R34, 0x9, PT ;  /* 0x000000092200780c */ /* 0x000fe20003f26270 */
[----:B------:R-:W-:Y:S02]  /*3410*/  HADD2.F32 R30, -RZ, R5.H0_H0 ;  /* 0x20000005ff1e7230 */ /* 0x000fe40000004100 */
[----:B------:R-:W-:Y:S01]  /*3420*/  IMAD R36, R31, UR6, RZ ;  /* 0x000000061f247c24 */ /* 0x000fe2000f8e02ff */
[----:B------:R-:W-:Y:S02]  /*3430*/  ISETP.LT.OR P5, PT, R33, 0x1, !P1 ;  /* 0x000000012100780c */ /* 0x000fe40004fa1670 */
[----:B------:R-:W-:Y:S01]  /*3440*/  FMUL R5, R30, R9 ;  /* 0x000000091e057220 */ /* 0x000fe20000400000 */
[----:B------:R-:W-:-:S04]  /*3450*/  IMAD.WIDE.U32 R30, R37, UR6, R26 ;  /* 0x00000006251e7c25 */ /* 0x000fc8000f8e001a */
[----:B------:R-:W-:Y:S01]  /*3460*/  FFMA R5, R140, R8, R5 ;  /* 0x000000088c057223 */ /* 0x000fe20000000005 */
[----:B------:R-:W-:Y:S01]  /*3470*/  IMAD R37, R37, UR7, R36 ;  /* 0x0000000725257c24 */ /* 0x000fe2000f8e0224 */
[----:B------:R-:W-:-:S03]  /*3480*/  IADD3 R30, P4, R30, UR10, RZ ;  /* 0x0000000a1e1e7c10 */ /* 0x000fc6000ff9e0ff */
[----:B------:R-:W-:Y:S02]  /*3490*/  F2FP.SATFINITE.E4M3.F32.PACK_AB_MERGE_C R39, RZ, R5, RZ ;  /* 0x00000005ff27723e */ /* 0x000fe400048070ff */
[----:B------:R-:W-:Y:S02]  /*34a0*/  IADD3.X R31, R31, UR11, R37, P4, !PT ;  /* 0x0000000b1f1f7c10 */ /* 0x000fe4000a7fe425 */
[----:B------:R-:W-:Y:S01]  /*34b0*/  PRMT R5, RZ, 0x7610, R5 ;  /* 0x00007610ff057816 */ /* 0x000fe20000000005 */
[----:B------:R1:W-:Y:S01]  /*34c0*/  @!P2 STG.E.U8 desc[UR16][R14.64+0x1], R39 ;  /* 0x000001270e00a986 */ /* 0x0003e2000c101110 */
[----:B------:R-:W-:Y:S05]  /*34d0*/  @P5 BRA `(.L_x_39) ;  /* 0x0000000000045947 */ /* 0x000fea0003800000 */
[----:B------:R3:W5:Y:S02]  /*34e0*/  LDG.E.U8 R5, desc[UR16][R30.64] ;  /* 0x000000101e057981 */ /* 0x000764000c1e1100 */
.L_x_39:
[----:B------:R-:W-:Y:S05]  /*34f0*/  BSYNC B1 ;  /* 0x0000000000017941 */ /* 0x000fea0003800000 */
.L_x_38:
[----:B-----5:R-:W-:Y:S01]  /*3500*/  LOP3.LUT R5, R5, 0xff, RZ, 0xc0, !PT ;  /* 0x000000ff05057812 */ /* 0x020fe200078ec0ff */
[----:B------:R-:W-:Y:S01]  /*3510*/  BSSY B1, `(.L_x_40) ;  /* 0x000000b000017945 */ /* 0x000fe20003800000 */
[----:B------:R-:W-:Y:S02]  /*3520*/  ISETP.LT.OR P2, PT, R33, 0x2, !P1 ;  /* 0x000000022100780c */ /* 0x000fe40004f41670 */
[----:B------:R-:W-:-:S05]  /*3530*/  F2FP.F16.E4M3.UNPACK_B R5, R5 ;  /* 0x00000005ff05723e */ /* 0x000fca00020006ff */
[----:B------:R-:W-:Y:S01]  /*3540*/  HADD2.F32 R36, -RZ, R5.H0_H0 ;  /* 0x20000005ff247230 */ /* 0x000fe20000004100 */
[----:B------:R-:W-:-:S04]  /*3550*/  PRMT R5, RZ, 0x7610, R5 ;  /* 0x00007610ff057816 */ /* 0x000fc80000000005 */
[----:B------:R-:W-:-:S04]  /*3560*/  FMUL R36, R36, R9 ;  /* 0x0000000924247220 */ /* 0x000fc80000400000 */
[----:B------:R-:W-:-:S05]  /*3570*/  FFMA R36, R143, R8, R36 ;  /* 0x000000088f247223 */ /* 0x000fca0000000024 */
[----:B------:R-:W-:-:S05]  /*3580*/  F2FP.SATFINITE.E4M3.F32.PACK_AB_MERGE_C R37, RZ, R36, RZ ;  /* 0x00000024ff25723e */ /* 0x000fca00048070ff */
[----:B------:R4:W-:Y:S01]  /*3590*/  @!P5 STG.E.U8 desc[UR16][R12.64], R37 ;  /* 0x000000250c00d986 */ /* 0x0009e2000c101110 */
[----:B------:R-:W-:Y:S05]  /*35a0*/  @P2 BRA `(.L_x_41) ;  /* 0x0000000000042947 */ /* 0x000fea0003800000 */
[----:B------:R0:W5:Y:S02]  /*35b0*/  LDG.E.U8 R5, desc[UR16][R30.64+0x1] ;  /* 0x000001101e057981 */ /* 0x000164000c1e1100 */
.L_x_41:
[----:B------:R-:W-:Y:S05]  /*35c0*/  BSYNC B1 ;  /* 0x0000000000017941 */ /* 0x000fea0003800000 */
.L_x_40:
[----:B-----5:R-:W-:Y:S01]  /*35d0*/  LOP3.LUT R5, R5, 0xff, RZ, 0xc0, !PT ;  /* 0x000000ff05057812 */ /* 0x020fe200078ec0ff */
[----:B------:R-:W-:Y:S01]  /*35e0*/  BSSY B1, `(.L_x_42) ;  /* 0x000000b000017945 */ /* 0x000fe20003800000 */
[----:B------:R-:W-:Y:S02]  /*35f0*/  ISETP.LT.OR P4, PT, R33, 0x9, !P0 ;  /* 0x000000092100780c */ /* 0x000fe40004781670 */
[----:B------:R-:W-:-:S05]  /*3600*/  F2FP.F16.E4M3.UNPACK_B R5, R5 ;  /* 0x00000005ff05723e */ /* 0x000fca00020006ff */
[----:B------:R-:W-:-:S05]  /*3610*/  HADD2.F32 R36, -RZ, R5.H0_H0 ;  /* 0x20000005ff247230 */ /* 0x000fca0000004100 */
[----:B------:R-:W-:-:S04]  /*3620*/  FMUL R5, R36, R9 ;  /* 0x0000000924057220 */ /* 0x000fc80000400000 */
[----:B------:R-:W-:-:S05]  /*3630*/  FFMA R5, R138, R8, R5 ;  /* 0x000000088a057223 */ /* 0x000fca0000000005 */
[----:B----4-:R-:W-:Y:S02]  /*3640*/  F2FP.SATFINITE.E4M3.F32.PACK_AB_MERGE_C R37, RZ, R5, RZ ;  /* 0x00000005ff25723e */ /* 0x010fe400048070ff */
[----:B------:R-:W-:-:S03]  /*3650*/  PRMT R5, RZ, 0x7610, R5 ;  /* 0x00007610ff057816 */ /* 0x000fc60000000005 */
[----:B------:R4:W-:Y:S01]  /*3660*/  @!P2 STG.E.U8 desc[UR16][R12.64+0x1], R37 ;  /* 0x000001250c00a986 */ /* 0x0009e2000c101110 */
[----:B------:R-:W-:Y:S05]  /*3670*/  @P4 BRA `(.L_x_43) ;  /* 0x0000000000044947 */ /* 0x000fea0003800000 */
[----:B------:R0:W5:Y:S02]  /*3680*/  LDG.E.U8 R5, desc[UR16][R28.64+0x8] ;  /* 0x000008101c057981 */ /* 0x000164000c1e1100 */
.L_x_43:
[----:B------:R-:W-:Y:S05]  /*3690*/  BSYNC B1 ;  /* 0x0000000000017941 */ /* 0x000fea0003800000 */
.L_x_42:
        /* <DEDUP_REMOVED lines=8> */
[----:B----4-:R-:W-:-:S05]  /*3720*/  F2FP.SATFINITE.E4M3.F32.PACK_AB_MERGE_C R37, RZ, R36, RZ ;  /* 0x00000024ff25723e */ /* 0x010fca00048070ff */
[----:B------:R4:W-:Y:S01]  /*3730*/  @!P4 STG.E.U8 desc[UR16][R14.64+0x8], R37 ;  /* 0x000008250e00c986 */ /* 0x0009e2000c101110 */
[----:B------:R-:W-:Y:S05]  /*3740*/  @P2 BRA `(.L_x_45) ;  /* 0x0000000000042947 */ /* 0x000fea0003800000 */
[----:B------:R0:W5:Y:S02]  /*3750*/  LDG.E.U8 R5, desc[UR16][R28.64+0x9] ;  /* 0x000009101c057981 */ /* 0x000164000c1e1100 */
.L_x_45:
[----:B------:R-:W-:Y:S05]  /*3760*/  BSYNC B1 ;  /* 0x0000000000017941 */ /* 0x000fea0003800000 */
.L_x_44:
        /* <DEDUP_REMOVED lines=12> */
.L_x_47:
[----:B------:R-:W-:Y:S05]  /*3830*/  BSYNC B1 ;  /* 0x0000000000017941 */ /* 0x000fea0003800000 */
.L_x_46:
        /* <DEDUP_REMOVED lines=12> */
.L_x_49:
[----:B------:R-:W-:Y:S05]  /*3900*/  BSYNC B1 ;  /* 0x0000000000017941 */ /* 0x000fea0003800000 */
.L_x_48:
        /* <DEDUP_REMOVED lines=12> */
.L_x_51:
[----:B------:R-:W-:Y:S05]  /*39d0*/  BSYNC B1 ;  /* 0x0000000000017941 */ /* 0x000fea0003800000 */
.L_x_50:
        /* <DEDUP_REMOVED lines=12> */
.L_x_53:
[----:B------:R-:W-:Y:S05]  /*3aa0*/  BSYNC B1 ;  /* 0x0000000000017941 */ /* 0x000fea0003800000 */
.L_x_52:
        /* <DEDUP_REMOVED lines=12> */
.L_x_55:
[----:B------:R-:W-:Y:S05]  /*3b70*/  BSYNC B1 ;  /* 0x0000000000017941 */ /* 0x000fea0003800000 */
.L_x_54:
        /* <DEDUP_REMOVED lines=12> */
.L_x_57:
[----:B------:R-:W-:Y:S05]  /*3c40*/  BSYNC B1 ;  /* 0x0000000000017941 */ /* 0x000fea0003800000 */
.L_x_56:
        /* <DEDUP_REMOVED lines=12> */
.L_x_59:
[----:B------:R-:W-:Y:S05]  /*3d10*/  BSYNC B1 ;  /* 0x0000000000017941 */ /* 0x000fea0003800000 */
.L_x_58:
        /* <DEDUP_REMOVED lines=12> */
.L_x_61:
[----:B------:R-:W-:Y:S05]  /*3de0*/  BSYNC B1 ;  /* 0x0000000000017941 */ /* 0x000fea0003800000 */
.L_x_60:
        /* <DEDUP_REMOVED lines=12> */
.L_x_63:
[----:B------:R-:W-:Y:S05]  /*3eb0*/  BSYNC B1 ;  /* 0x0000000000017941 */ /* 0x000fea0003800000 */
.L_x_62:
        /* <DEDUP_REMOVED lines=12> */
.L_x_65:
[----:B------:R-:W-:Y:S05]  /*3f80*/  BSYNC B1 ;  /* 0x0000000000017941 */ /* 0x000fea0003800000 */
.L_x_64:
        /* <DEDUP_REMOVED lines=12> */
.L_x_67:
[----:B------:R-:W-:Y:S05]  /*4050*/  BSYNC B1 ;  /* 0x0000000000017941 */ /* 0x000fea0003800000 */
.L_x_66:
        /* <DEDUP_REMOVED lines=12> */
.L_x_69:
[----:B------:R-:W-:Y:S05]  /*4120*/  BSYNC B1 ;  /* 0x0000000000017941 */ /* 0x000fea0003800000 */
.L_x_68:
        /* <DEDUP_REMOVED lines=12> */
.L_x_71:
[----:B------:R-:W-:Y:S05]  /*41f0*/  BSYNC B1 ;  /* 0x0000000000017941 */ /* 0x000fea0003800000 */
.L_x_70:
        /* <DEDUP_REMOVED lines=12> */
.L_x_73:
[----:B------:R-:W-:Y:S05]  /*42c0*/  BSYNC B1 ;  /* 0x0000000000017941 */ /* 0x000fea0003800000 */
.L_x_72:
        /* <DEDUP_REMOVED lines=12> */
.L_x_75:
[----:B------:R-:W-:Y:S05]  /*4390*/  BSYNC B1 ;  /* 0x0000000000017941 */ /* 0x000fea0003800000 */
.L_x_74:
        /* <DEDUP_REMOVED lines=12> */
.L_x_77:
[----:B------:R-:W-:Y:S05]  /*4460*/  BSYNC B1 ;  /* 0x0000000000017941 */ /* 0x000fea0003800000 */
.L_x_76:
        /* <DEDUP_REMOVED lines=12> */
.L_x_79:
[----:B------:R-:W-:Y:S05]  /*4530*/  BSYNC B1 ;  /* 0x0000000000017941 */ /* 0x000fea0003800000 */
.L_x_78:
        /* <DEDUP_REMOVED lines=12> */
.L_x_81:
[----:B------:R-:W-:Y:S05]  /*4600*/  BSYNC B1 ;  /* 0x0000000000017941 */ /* 0x000fea0003800000 */
.L_x_80:
        /* <DEDUP_REMOVED lines=12> */
.L_x_83:
[----:B------:R-:W-:Y:S05]  /*46d0*/  BSYNC B1 ;  /* 0x0000000000017941 */ /* 0x000fea0003800000 */
.L_x_82:
        /* <DEDUP_REMOVED lines=12> */
.L_x_85:
[----:B------:R-:W-:Y:S05]  /*47a0*/  BSYNC B1 ;  /* 0x0000000000017941 */ /* 0x000fea0003800000 */
.L_x_84:
        /* <DEDUP_REMOVED lines=12> */
.L_x_87:
[----:B------:R-:W-:Y:S05]  /*4870*/  BSYNC B1 ;  /* 0x0000000000017941 */ /* 0x000fea0003800000 */
.L_x_86:
        /* <DEDUP_REMOVED lines=12> */
.L_x_89:
[----:B------:R-:W-:Y:S05]  /*4940*/  BSYNC B1 ;  /* 0x0000000000017941 */ /* 0x000fea0003800000 */
.L_x_88:
        /* <DEDUP_REMOVED lines=12> */
.L_x_91:
[----:B------:R-:W-:Y:S05]  /*4a10*/  BSYNC B1 ;  /* 0x0000000000017941 */ /* 0x000fea0003800000 */
.L_x_90:
        /* <DEDUP_REMOVED lines=12> */
.L_x_93:
[----:B------:R-:W-:Y:S05]  /*4ae0*/  BSYNC B1 ;  /* 0x0000000000017941 */ /* 0x000fea0003800000 */
.L_x_92:
[----:B-----5:R-:W-:Y:S01]  /*4af0*/  LOP3.LUT R5, R5, 0xff, RZ, 0xc0, !PT ;  /* 0x000000ff05057812 */ /* 0x020fe200078ec0ff */
[----:B------:R-:W-:Y:S01]  /*4b00*/  BSSY B1, `(.L_x_94) ;  /* 0x000000b000017945 */ /* 0x000fe20003800000 */
[----:B------:R-:W-:Y:S02]  /*4b10*/  ISETP.LT.OR P2, PT, R33, 0x39, !P1 ;  /* 0x000000392100780c */ /* 0x000fe40004f41670 */
[----:B------:R-:W-:-:S05]  /*4b20*/  F2FP.F16.E4M3.UNPACK_B R5, R5 ;  /* 0x00000005ff05723e */ /* 0x000fca00020006ff */
[----:B0-2---:R-:W-:-:S05]  /*4b30*/  HADD2.F32 R28, -RZ, R5.H0_H0 ;  /* 0x20000005ff1c7230 */ /* 0x005fca0000004100 */
[----:B------:R-:W-:-:S04]  /*4b40*/  FMUL R5, R28, R9 ;  /* 0x000000091c057220 */ /* 0x000fc80000400000 */
[----:B------:R-:W-:-:S05]  /*4b50*/  FFMA R5, R112, R8, R5 ;  /* 0x0000000870057223 */ /* 0x000fca0000000005 */
[----:B------:R-:W-:Y:S02]  /*4b60*/  F2FP.SATFINITE.E4M3.F32.PACK_AB_MERGE_C R29, RZ, R5, RZ ;  /* 0x00000005ff1d723e */ /* 0x000fe400048070ff */
[----:B------:R-:W-:-:S03]  /*4b70*/  PRMT R5, RZ, 0x7610, R5 ;  /* 0x00007610ff057816 */ /* 0x000fc60000000005 */
[----:B------:R0:W-:Y:S01]  /*4b80*/  @!P0 STG.E.U8 desc[UR16][R14.64+0x39], R29 ;  /* 0x0000391d0e008986 */ /* 0x0001e2000c101110 */
[----:B------:R-:W-:Y:S05]  /*4b90*/  @P2 BRA `(.L_x_95) ;  /* 0x0000000000042947 */ /* 0x000fea0003800000 */
[----:B------:R2:W5:Y:S02]  /*4ba0*/  LDG.E.U8 R5, desc[UR16][R30.64+0x38] ;  /* 0x000038101e057981 */ /* 0x000564000c1e1100 */
.L_x_95:
[----:B------:R-:W-:Y:S05]  /*4bb0*/  BSYNC B1 ;  /* 0x0000000000017941 */ /* 0x000fea0003800000 */
.L_x_94:
[----:B-----5:R-:W-:Y:S01]  /*4bc0*/  LOP3.LUT R5, R5, 0xff, RZ, 0xc0, !PT ;  /* 0x000000ff05057812 */ /* 0x020fe200078ec0ff */
[----:B------:R-:W-:Y:S01]  /*4bd0*/  BSSY B1, `(.L_x_96) ;  /* 0x000000b000017945 */ /* 0x000fe20003800000 */
[----:B------:R-:W-:Y:S02]  /*4be0*/  ISETP.LT.OR P1, PT, R33, 0x3a, !P1 ;  /* 0x0000003a2100780c */ /* 0x000fe40004f21670 */
[----:B------:R-:W-:-:S05]  /*4bf0*/  F2FP.F16.E4M3.UNPACK_B R5, R5 ;  /* 0x00000005ff05723e */ /* 0x000fca00020006ff */
[----:B01--4-:R-:W-:Y:S01]  /*4c00*/  HADD2.F32 R14, -RZ, R5.H0_H0 ;  /* 0x20000005ff0e7230 */ /* 0x013fe20000004100 */
[----:B------:R-:W-:-:S04]  /*4c10*/  PRMT R5, RZ, 0x7610, R5 ;  /* 0x00007610ff057816 */ /* 0x000fc80000000005 */
[----:B------:R-:W-:-:S04]  /*4c20*/  FMUL R14, R14, R9 ;  /* 0x000000090e0e7220 */ /* 0x000fc80000400000 */
[----:B------:R-:W-:-:S05]  /*4c30*/  FFMA R14, R115, R8, R14 ;  /* 0x00000008730e7223 */ /* 0x000fca000000000e */
[----:B------:R-:W-:-:S05]  /*4c40*/  F2FP.SATFINITE.E4M3.F32.PACK_AB_MERGE_C R15, RZ, R14, RZ ;  /* 0x0000000eff0f723e */ /* 0x000fca00048070ff */
[----:B------:R0:W-:Y:S01]  /*4c50*/  @!P2 STG.E.U8 desc[UR16][R12.64+0x38], R15 ;  /* 0x0000380f0c00a986 */ /* 0x0001e2000c101110 */
[----:B------:R-:W-:Y:S05]  /*4c60*/  @P1 BRA `(.L_x_97) ;  /* 0x0000000000041947 */ /* 0x000fea0003800000 */
[----:B------:R1:W5:Y:S02]  /*4c70*/  LDG.E.U8 R5, desc[UR16][R30.64+0x39] ;  /* 0x000039101e057981 */ /* 0x000364000c1e1100 */
.L_x_97:
[----:B------:R-:W-:Y:S05]  /*4c80*/  BSYNC B1 ;  /* 0x0000000000017941 */ /* 0x000fea0003800000 */
.L_x_96:
[----:B-----5:R-:W-:Y:S01]  /*4c90*/  LOP3.LUT R5, R5, 0xff, RZ, 0xc0, !PT ;  /* 0x000000ff05057812 */ /* 0x020fe200078ec0ff */
[----:B------:R-:W-:Y:S01]  /*4ca0*/  BSSY B1, `(.L_x_98) ;  /* 0x0000013000017945 */ /* 0x000fe20003800000 */
[----:B------:R-:W-:Y:S02]  /*4cb0*/  IADD3 R29, P0, R35, 0x80, RZ ;  /* 0x00000080231d7810 */ /* 0x000fe40007f1e0ff */
[----:B------:R-:W-:-:S03]  /*4cc0*/  F2FP.F16.E4M3.UNPACK_B R5, R5 ;  /* 0x00000005ff05723e */ /* 0x000fc600020006ff */
[----:B0-----:R-:W-:Y:S01]  /*4cd0*/  IMAD.X R15, RZ, RZ, R25, P0 ;  /* 0x000000ffff0f7224 */ /* 0x001fe200000e0619 */
        /* <DEDUP_REMOVED lines=9> */
[----:B-123--:R-:W-:Y:S02]  /*4d70*/  F2FP.SATFINITE.E4M3.F32.PACK_AB_MERGE_C R31, RZ, R5, RZ ;  /* 0x00000005ff1f723e */ /* 0x00efe400048070ff */
[----:B------:R-:W-:Y:S02]  /*4d80*/  IADD3.X R15, R15, UR11, R29, P2, !PT ;  /* 0x0000000b0f0f7c10 */ /* 0x000fe400097fe41d */
[----:B------:R-:W-:Y:S01]  /*4d90*/  PRMT R5, RZ, 0x7610, R5 ;  /* 0x00007610ff057816 */ /* 0x000fe20000000005 */
[----:B------:R0:W-:Y:S01]  /*4da0*/  @!P1 STG.E.U8 desc[UR16][R12.64+0x39], R31 ;  /* 0x0000391f0c009986 */ /* 0x0001e2000c101110 */
[----:B------:R-:W-:Y:S05]  /*4db0*/  @P4 BRA `(.L_x_99) ;  /* 0x0000000000044947 */ /* 0x000fea0003800000 */
[----:B------:R1:W5:Y:S02]  /*4dc0*/  LDG.E.U8 R5, desc[UR16][R14.64] ;  /* 0x000000100e057981 */ /* 0x000364000c1e1100 */
.L_x_99:
[----:B------:R-:W-:Y:S05]  /*4dd0*/  BSYNC B1 ;  /* 0x0000000000017941 */ /* 0x000fea0003800000 */
.L_x_98:
[----:B-----5:R-:W-:Y:S01]  /*4de0*/  LOP3.LUT R5, R5, 0xff, RZ, 0xc0, !PT ;  /* 0x000000ff05057812 */ /* 0x020fe200078ec0ff */
[----:B------:R-:W-:Y:S01]  /*4df0*/  BSSY B1, `(.L_x_100) ;  /* 0x000000b000017945 */ /* 0x000fe20003800000 */
[----:B------:R-:W-:Y:S02]  /*4e00*/  ISETP.LT.OR P2, PT, R33, 0x2, !P0 ;  /* 0x000000022100780c */ /* 0x000fe40004741670 */
[----:B------:R-:W-:-:S05]  /*4e10*/  F2FP.F16.E4M3.UNPACK_B R5, R5 ;  /* 0x00000005ff05723e */ /* 0x000fca00020006ff */
[----:B0-----:R-:W-:Y:S01]  /*4e20*/  HADD2.F32 R12, -RZ, R5.H0_H0 ;  /* 0x20000005ff0c7230 */ /* 0x001fe20000004100 */
[----:B------:R-:W-:-:S04]  /*4e30*/  PRMT R5, RZ, 0x7610, R5 ;  /* 0x00007610ff057816 */ /* 0x000fc80000000005 */
[----:B------:R-:W-:-:S04]  /*4e40*/  FMUL R12, R12, R9 ;  /* 0x000000090c0c7220 */ /* 0x000fc80000400000 */
[----:B------:R-:W-:-:S05]  /*4e50*/  FFMA R12, R113, R8, R12 ;  /* 0x00000008710c7223 */ /* 0x000fca000000000c */
[----:B------:R-:W-:-:S05]  /*4e60*/  F2FP.SATFINITE.E4M3.F32.PACK_AB_MERGE_C R13, RZ, R12, RZ ;  /* 0x0000000cff0d723e */ /* 0x000fca00048070ff */
[----:B------:R0:W-:Y:S01]  /*4e70*/  @!P4 STG.E.U8 desc[UR16][R10.64], R13 ;  /* 0x0000000d0a00c986 */ /* 0x0001e2000c101110 */
[----:B------:R-:W-:Y:S05]  /*4e80*/  @P2 BRA `(.L_x_101) ;  /* 0x0000000000042947 */ /* 0x000fea0003800000 */
[----:B------:R2:W5:Y:S02]  /*4e90*/  LDG.E.U8 R5, desc[UR16][R14.64+0x1] ;  /* 0x000001100e057981 */ /* 0x000564000c1e1100 */
.L_x_101:
[----:B------:R-:W-:Y:S05]  /*4ea0*/  BSYNC B1 ;  /* 0x0000000000017941 */ /* 0x000fea0003800000 */
.L_x_100:
[----:B-----5:R-:W-:Y:S01]  /*4eb0*/  LOP3.LUT R5, R5, 0xff, RZ, 0xc0, !PT ;  /* 0x000000ff05057812 */ /* 0x020fe200078ec0ff */
[----:B------:R-:W-:Y:S01]  /*4ec0*/  BSSY B1, `(.L_x_102) ;  /* 0x0000013000017945 */ /* 0x000fe20003800000 */
[----:B------:R-:W-:Y:S02]  /*4ed0*/  IADD3 R35, P1, R35, 0x88, RZ ;  /* 0x0000008823237810 */ /* 0x000fe40007f3e0ff */
[----:B------:R-:W-:-:S03]  /*4ee0*/  F2FP.F16.E4M3.UNPACK_B R5, R5 ;  /* 0x00000005ff05723e */ /* 0x000fc600020006ff */
[----:B------:R-:W-:Y:S01]  /*4ef0*/  IMAD.X R24, RZ, RZ, R25, P1 ;  /* 0x000000ffff187224 */ /* 0x000fe200008e0619 */
[----:B------:R-:W-:Y:S01]  /*4f00*/  ISETP.GE.AND P1, PT, R34, 0x89, PT ;  /* 0x000000892200780c */ /* 0x000fe20003f26270 */
[----:B------:R-:W-:Y:S02]  /*4f10*/  HADD2.F32 R12, -RZ, R5.H0_H0 ;  /* 0x20000005ff0c7230 */ /* 0x000fe40000004100 */
[----:B------:R-:W-:Y:S01]  /*4f20*/  IMAD R24, R24, UR6, RZ ;  /* 0x0000000618187c24 */ /* 0x000fe2000f8e02ff */
[----:B------:R-:W-:Y:S01]  /*4f30*/  ISETP.LT.OR P5, PT, R33, 0x1, !P1 ;  /* 0x000000012100780c */ /* 0x000fe20004fa1670 */
[----:B------:R-:W-:-:S04]  /*4f40*/  IMAD.WIDE.U32 R26, R35, UR6, R26 ;  /* 0x00000006231a7c25 */ /* 0x000fc8000f8e001a */
[----:B------:R-:W-:Y:S01]  /*4f50*/  FMUL R5, R12, R9 ;  /* 0x000000090c057220 */ /* 0x000fe20000400000 */
[----:B------:R-:W-:-:S03]  /*4f60*/  IMAD R35, R35, UR7, R24 ;  /* 0x0000000723237c24 */ /* 0x000fc6000f8e0218 */
[----:B------:R-:W-:Y:S01]  /*4f70*/  FFMA R5, R108, R8, R5 ;  /* 0x000000086c057223 */ /* 0x000fe20000000005 */
[----:B------:R-:W-:-:S04]  /*4f80*/  IADD3 R12, P4, R26, UR10, RZ ;  /* 0x0000000a1a0c7c10 */ /* 0x000fc8000ff9e0ff */
[----:B------:R-:W-:Y:S02]  /*4f90*/  F2FP.SATFINITE.E4M3.F32.PACK_AB_MERGE_C R25, RZ, R5, RZ ;  /* 0x00000005ff19723e */ /* 0x000fe400048070ff */
[----:B0-----:R-:W-:Y:S02]  /*4fa0*/  IADD3.X R13, R27, UR11, R35, P4, !PT ;  /* 0x0000000b1b0d7c10 */ /* 0x001fe4000a7fe423 */
[----:B------:R-:W-:Y:S01]  /*4fb0*/  PRMT R5, RZ, 0x7610, R5 ;  /* 0x00007610ff057816 */ /* 0x000fe20000000005 */
[----:B------:R0:W-:Y:S01]  /*4fc0*/  @!P2 STG.E.U8 desc[UR16][R10.64+0x1], R25 ;  /* 0x000001190a00a986 */ /* 0x0001e2000c101110 */
[----:B------:R-:W-:Y:S05]  /*4fd0*/  @P5 BRA `(.L_x_103) ;  /* 0x0000000000045947 */ /* 0x000fea0003800000 */
[----:B------:R3:W5:Y:S02]  /*4fe0*/  LDG.E.U8 R5, desc[UR16][R12.64] ;  /* 0x000000100c057981 */ /* 0x000764000c1e1100 */
.L_x_103:
[----:B------:R-:W-:Y:S05]  /*4ff0*/  BSYNC B1 ;  /* 0x0000000000017941 */ /* 0x000fea0003800000 */
.L_x_102:
        /* <DEDUP_REMOVED lines=8> */
[----:B0-----:R-:W-:-:S05]  /*5080*/  F2FP.SATFINITE.E4M3.F32.PACK_AB_MERGE_C R25, RZ, R24, RZ ;  /* 0x00000018ff19723e */ /* 0x001fca00048070ff */
[----:B------:R0:W-:Y:S01]  /*5090*/  @!P5 STG.E.U8 desc[UR16][R6.64], R25 ;  /* 0x000000190600d986 */ /* 0x0001e2000c101110 */
[----:B------:R-:W-:Y:S05]  /*50a0*/  @P2 BRA `(.L_x_105) ;  /* 0x0000000000042947 */ /* 0x000fea0003800000 */
[----:B------:R4:W5:Y:S02]  /*50b0*/  LDG.E.U8 R5, desc[UR16][R12.64+0x1] ;  /* 0x000001100c057981 */ /* 0x000964000c1e1100 */
.L_x_105:
[----:B------:R-:W-:Y:S05]  /*50c0*/  BSYNC B1 ;  /* 0x0000000000017941 */ /* 0x000fea0003800000 */
.L_x_104:
[----:B-----5:R-:W-:Y:S01]  /*50d0*/  LOP3.LUT R5, R5, 0xff, RZ, 0xc0, !PT ;  /* 0x000000ff05057812 */ /* 0x020fe200078ec0ff */
[----:B------:R-:W-:Y:S01]  /*50e0*/  BSSY B1, `(.L_x_106) ;  /* 0x000000b000017945 */ /* 0x000fe20003800000 */
[----:B------:R-:W-:Y:S02]  /*50f0*/  ISETP.LT.OR P4, PT, R33, 0x9, !P0 ;  /* 0x000000092100780c */ /* 0x000fe40004781670 */
[----:B------:R-:W-:-:S05]  /*5100*/  F2FP.F16.E4M3.UNPACK_B R5, R5 ;  /* 0x00000005ff05723e */ /* 0x000fca00020006ff */
[----:B------:R-:W-:-:S05]  /*5110*/  HADD2.F32 R24, -RZ, R5.H0_H0 ;  /* 0x20000005ff187230 */ /* 0x000fca0000004100 */
[----:B------:R-:W-:-:S04]  /*5120*/  FMUL R5, R24, R9 ;  /* 0x0000000918057220 */ /* 0x000fc80000400000 */
[----:B------:R-:W-:-:S05]  /*5130*/  FFMA R5, R106, R8, R5 ;  /* 0x000000086a057223 */ /* 0x000fca0000000005 */
[----:B0-----:R-:W-:Y:S02]  /*5140*/  F2FP.SATFINITE.E4M3.F32.PACK_AB_MERGE_C R25, RZ, R5, RZ ;  /* 0x00000005ff19723e */ /* 0x001fe400048070ff */
[----:B------:R-:W-:-:S03]  /*5150*/  PRMT R5, RZ, 0x7610, R5 ;  /* 0x00007610ff057816 */ /* 0x000fc60000000005 */
[----:B------:R0:W-:Y:S01]  /*5160*/  @!P2 STG.E.U8 desc[UR16][R6.64+0x1], R25 ;  /* 0x000001190600a986 */ /* 0x0001e2000c101110 */
[----:B------:R-:W-:Y:S05]  /*5170*/  @P4 BRA `(.L_x_107) ;  /* 0x0000000000044947 */ /* 0x000fea0003800000 */
[----:B------:R0:W5:Y:S02]  /*5180*/  LDG.E.U8 R5, desc[UR16][R14.64+0x8] ;  /* 0x000008100e057981 */ /* 0x000164000c1e1100 */
.L_x_107:
[----:B------:R-:W-:Y:S05]  /*5190*/  BSYNC B1 ;  /* 0x0000000000017941 */ /* 0x000fea0003800000 */
.L_x_106:
        /* <DEDUP_REMOVED lines=12> */
.L_x_109:
[----:B------:R-:W-:Y:S05]  /*5260*/  BSYNC B1 ;  /* 0x0000000000017941 */ /* 0x000fea0003800000 */
.L_x_108:
        /* <DEDUP_REMOVED lines=12> */
.L_x_111:
[----:B------:R-:W-:Y:S05]  /*5330*/  BSYNC B1 ;  /* 0x0000000000017941 */ /* 0x000fea0003800000 */
.L_x_110:
        /* <DEDUP_REMOVED lines=12> */
.L_x_113:
[----:B------:R-:W-:Y:S05]  /*5400*/  BSYNC B1 ;  /* 0x0000000000017941 */ /* 0x000fea0003800000 */
.L_x_112:
        /* <DEDUP_REMOVED lines=12> */
.L_x_115:
[----:B------:R-:W-:Y:S05]  /*54d0*/  BSYNC B1 ;  /* 0x0000000000017941 */ /* 0x000fea0003800000 */
.L_x_114:
        /* <DEDUP_REMOVED lines=12> */
.L_x_117:
[----:B------:R-:W-:Y:S05]  /*55a0*/  BSYNC B1 ;  /* 0x0000000000017941 */ /* 0x000fea0003800000 */
.L_x_116:
        /* <DEDUP_REMOVED lines=12> */
.L_x_119:
[----:B------:R-:W-:Y:S05]  /*5670*/  BSYNC B1 ;  /* 0x0000000000017941 */ /* 0x000fea0003800000 */
.L_x_118:
        /* <DEDUP_REMOVED lines=12> */
.L_x_121:
[----:B------:R-:W-:Y:S05]  /*5740*/  BSYNC B1 ;  /* 0x0000000000017941 */ /* 0x000fea0003800000 */
.L_x_120:
        /* <DEDUP_REMOVED lines=12> */
.L_x_123:
[----:B------:R-:W-:Y:S05]  /*5810*/  BSYNC B1 ;  /* 0x0000000000017941 */ /* 0x000fea0003800000 */
.L_x_122:
        /* <DEDUP_REMOVED lines=12> */
.L_x_125:
[----:B------:R-:W-:Y:S05]  /*58e0*/  BSYNC B1 ;  /* 0x0000000000017941 */ /* 0x000fea0003800000 */
.L_x_124:
        /* <DEDUP_REMOVED lines=12> */
.L_x_127:
[----:B------:R-:W-:Y:S05]  /*59b0*/  BSYNC B1 ;  /* 0x0000000000017941 */ /* 0x000fea0003800000 */
.L_x_126:
        /* <DEDUP_REMOVED lines=12> */
.L_x_129:
[----:B------:R-:W-:Y:S05]  /*5a80*/  BSYNC B1 ;  /* 0x0000000000017941 */ /* 0x000fea0003800000 */
.L_x_128:
        /* <DEDUP_REMOVED lines=12> */
.L_x_131:
[----:B------:R-:W-:Y:S05]  /*5b50*/  BSYNC B1 ;  /* 0x0000000000017941 */ /* 0x000fea0003800000 */
.L_x_130:
        /* <DEDUP_REMOVED lines=12> */
.L_x_133:
[----:B------:R-:W-:Y:S05]  /*5c20*/  BSYNC B1 ;  /* 0x0000000000017941 */ /* 0x000fea0003800000 */
.L_x_132:
        /* <DEDUP_REMOVED lines=12> */
.L_x_135:
[----:B------:R-:W-:Y:S05]  /*5cf0*/  BSYNC B1 ;  /* 0x0000000000017941 */ /* 0x000fea0003800000 */
.L_x_134:
        /* <DEDUP_REMOVED lines=12> */
.L_x_137:
[----:B------:R-:W-:Y:S05]  /*5dc0*/  BSYNC B1 ;  /* 0x0000000000017941 */ /* 0x000fea0003800000 */
.L_x_136:
        /* <DEDUP_REMOVED lines=12> */
.L_x_139:
[----:B------:R-:W-:Y:S05]  /*5e90*/  BSYNC B1 ;  /* 0x0000000000017941 */ /* 0x000fea0003800000 */
.L_x_138:
        /* <DEDUP_REMOVED lines=12> */
.L_x_141:
[----:B------:R-:W-:Y:S05]  /*5f60*/  BSYNC B1 ;  /* 0x0000000000017941 */ /* 0x000fea0003800000 */
.L_x_140:
        /* <DEDUP_REMOVED lines=12> */
.L_x_143:
[----:B------:R-:W-:Y:S05]  /*6030*/  BSYNC B1 ;  /* 0x0000000000017941 */ /* 0x000fea0003800000 */
.L_x_142:
        /* <DEDUP_REMOVED lines=12> */
.L_x_145:
[----:B------:R-:W-:Y:S05]  /*6100*/  BSYNC B1 ;  /* 0x0000000000017941 */ /* 0x000fea0003800000 */
.L_x_144:
        /* <DEDUP_REMOVED lines=12> */
.L_x_147:
[----:B------:R-:W-:Y:S05]  /*61d0*/  BSYNC B1 ;  /* 0x0000000000017941 */ /* 0x000fea0003800000 */
.L_x_146:
        /* <DEDUP_REMOVED lines=12> */
.L_x_149:
[----:B------:R-:W-:Y:S05]  /*62a0*/  BSYNC B1 ;  /* 0x0000000000017941 */ /* 0x000fea0003800000 */
.L_x_148:
        /* <DEDUP_REMOVED lines=12> */
.L_x_151:
[----:B------:R-:W-:Y:S05]  /*6370*/  BSYNC B1 ;  /* 0x0000000000017941 */ /* 0x000fea0003800000 */
.L_x_150:
        /* <DEDUP_REMOVED lines=12> */
.L_x_153:
[----:B------:R-:W-:Y:S05]  /*6440*/  BSYNC B1 ;  /* 0x0000000000017941 */ /* 0x000fea0003800000 */
.L_x_152:
        /* <DEDUP_REMOVED lines=12> */
.L_x_155:
[----:B------:R-:W-:Y:S05]  /*6510*/  BSYNC B1 ;  /* 0x0000000000017941 */ /* 0x000fea0003800000 */
.L_x_154:
        /* <DEDUP_REMOVED lines=12> */
.L_x_157:
[----:B------:R-:W-:Y:S05]  /*65e0*/  BSYNC B1 ;  /* 0x0000000000017941 */ /* 0x000fea0003800000 */
.L_x_156:
[----:B-----5:R-:W-:Y:S01]  /*65f0*/  LOP3.LUT R5, R5, 0xff, RZ, 0xc0, !PT ;  /* 0x000000ff05057812 */ /* 0x020fe200078ec0ff */
[----:B------:R-:W-:Y:S01]  /*6600*/  BSSY B1, `(.L_x_158) ;  /* 0x000000b000017945 */ /* 0x000fe20003800000 */
[----:B------:R-:W-:Y:S02]  /*6610*/  ISETP.LT.OR P2, PT, R33, 0x39, !P1 ;  /* 0x000000392100780c */ /* 0x000fe40004f41670 */
[----:B------:R-:W-:-:S05]  /*6620*/  F2FP.F16.E4M3.UNPACK_B R5, R5 ;  /* 0x00000005ff05723e */ /* 0x000fca00020006ff */
[----:B012---:R-:W-:-:S05]  /*6630*/  HADD2.F32 R14, -RZ, R5.H0_H0 ;  /* 0x20000005ff0e7230 */ /* 0x007fca0000004100 */
[----:B------:R-:W-:-:S04]  /*6640*/  FMUL R5, R14, R9 ;  /* 0x000000090e057220 */ /* 0x000fc80000400000 */
[----:B------:R-:W-:-:S05]  /*6650*/  FFMA R5, R16, R8, R5 ;  /* 0x0000000810057223 */ /* 0x000fca0000000005 */
[----:B------:R-:W-:Y:S02]  /*6660*/  F2FP.SATFINITE.E4M3.F32.PACK_AB_MERGE_C R15, RZ, R5, RZ ;  /* 0x00000005ff0f723e */ /* 0x000fe400048070ff */
[----:B------:R-:W-:-:S03]  /*6670*/  PRMT R5, RZ, 0x7610, R5 ;  /* 0x00007610ff057816 */ /* 0x000fc60000000005 */
[----:B------:R0:W-:Y:S01]  /*6680*/  @!P0 STG.E.U8 desc[UR16][R10.64+0x39], R15 ;  /* 0x0000390f0a008986 */ /* 0x0001e2000c101110 */
[----:B------:R-:W-:Y:S05]  /*6690*/  @P2 BRA `(.L_x_159) ;  /* 0x0000000000042947 */ /* 0x000fea0003800000 */
[----:B------:R1:W5:Y:S02]  /*66a0*/  LDG.E.U8 R5, desc[UR16][R12.64+0x38] ;  /* 0x000038100c057981 */ /* 0x000364000c1e1100 */
.L_x_159:
[----:B------:R-:W-:Y:S05]  /*66b0*/  BSYNC B1 ;  /* 0x0000000000017941 */ /* 0x000fea0003800000 */
.L_x_158:
        /* <DEDUP_REMOVED lines=12> */
.L_x_161:
[----:B------:R-:W-:Y:S05]  /*6780*/  BSYNC B1 ;  /* 0x0000000000017941 */ /* 0x000fea0003800000 */
.L_x_160:
[----:B------:R-:W-:Y:S05]  /*6790*/  @P1 BRA `(.L_x_162) ;  /* 0x0000001000301947 */ /* 0x000fea0003800000 */
[----:B-----5:R-:W-:-:S04]  /*67a0*/  LOP3.LUT R5, R5, 0xff, RZ, 0xc0, !PT ;  /* 0x000000ff05057812 */ /* 0x020fc800078ec0ff */
[----:B------:R-:W-:-:S05]  /*67b0*/  F2FP.F16.E4M3.UNPACK_B R5, R5 ;  /* 0x00000005ff05723e */ /* 0x000fca00020006ff */
[----:B------:R-:W-:-:S05]  /*67c0*/  HADD2.F32 R10, -RZ, R5.H0_H0 ;  /* 0x20000005ff0a7230 */ /* 0x000fca0000004100 */
[----:B------:R-:W-:-:S04]  /*67d0*/  FMUL R5, R10, R9 ;  /* 0x000000090a057220 */ /* 0x000fc80000400000 */
[----:B------:R-:W-:-:S05]  /*67e0*/  FFMA R5, R18, R8, R5 ;  /* 0x0000000812057223 */ /* 0x000fca0000000005 */
[----:B------:R-:W-:-:S05]  /*67f0*/  F2FP.SATFINITE.E4M3.F32.PACK_AB_MERGE_C R5, RZ, R5, RZ ;  /* 0x00000005ff05723e */ /* 0x000fca00048070ff */
[----:B------:R0:W-:Y:S01]  /*6800*/  STG.E.U8 desc[UR16][R6.64+0x39], R5 ;  /* 0x0000390506007986 */ /* 0x0001e2000c101110 */
[----:B------:R-:W-:Y:S05]  /*6810*/  BRA `(.L_x_162) ;  /* 0x0000001000107947 */ /* 0x000fea0003800000 */
.L_x_33:
[C---:B------:R-:W-:Y:S01]  /*6820*/  ISETP.GE.AND P0, PT, R34.reuse, 0x1, PT ;  /* 0x000000012200780c */ /* 0x040fe20003f06270 */
[-C--:B--2---:R-:W-:Y:S01]  /*6830*/  FMUL R145, R145, R8.reuse ;  /* 0x0000000891917220 */ /* 0x084fe20000400000 */
[----:B------:R-:W-:Y:S01]  /*6840*/  ISETP.GE.AND P2, PT, R34, 0x9, PT ;  /* 0x000000092200780c */ /* 0x000fe20003f46270 */
[-C--:B------:R-:W-:Y:S01]  /*6850*/  FMUL R140, R140, R8.reuse ;  /* 0x000000088c8c7220 */ /* 0x080fe20000400000 */
[----:B------:R-:W-:Y:S01]  /*6860*/  ISETP.LT.OR P1, PT, R33, 0x1, !P0 ;  /* 0x000000012100780c */ /* 0x000fe20004721670 */
[-C--:B------:R-:W-:Y:S01]  /*6870*/  FMUL R143, R143, R8.reuse ;  /* 0x000000088f8f7220 */ /* 0x080fe20000400000 */
[----:B------:R-:W-:Y:S01]  /*6880*/  F2FP.SATFINITE.E4M3.F32.PACK_AB_MERGE_C R145, RZ, R145, RZ ;  /* 0x00000091ff91723e */ /* 0x000fe200048070ff */
[-C--:B------:R-:W-:Y:S01]  /*6890*/  FMUL R138, R138, R8.reuse ;  /* 0x000000088a8a7220 */ /* 0x080fe20000400000 */
[----:B------:R-:W-:Y:S01]  /*68a0*/  ISETP.LT.OR P4, PT, R33, 0x2, !P0 ;  /* 0x000000022100780c */ /* 0x000fe20004781670 */
[-C--:B------:R-:W-:Y:S01]  /*68b0*/  FMUL R141, R141, R8.reuse ;  /* 0x000000088d8d7220 */ /* 0x080fe20000400000 */
[C---:B------:R-:W-:Y:S01]  /*68c0*/  ISETP.LT.OR P5, PT, R33.reuse, 0x1, !P2 ;  /* 0x000000012100780c */ /* 0x040fe200057a1670 */
[-C--:B------:R-:W-:Y:S01]  /*68d0*/  FMUL R136, R136, R8.reuse ;  /* 0x0000000888887220 */ /* 0x080fe20000400000 */
[----:B------:R-:W-:Y:S01]  /*68e0*/  ISETP.LT.OR P6, PT, R33, 0x2, !P2 ;  /* 0x000000022100780c */ /* 0x000fe200057c1670 */
[----:B------:R-:W-:Y:S01]  /*68f0*/  FMUL R139, R139, R8 ;  /* 0x000000088b8b7220 */ /* 0x000fe20000400000 */
[----:B------:R-:W-:Y:S01]  /*6900*/  F2FP.SATFINITE.E4M3.F32.PACK_AB_MERGE_C R5, RZ, R140, RZ ;  /* 0x0000008cff05723e */ /* 0x000fe200048070ff */
[-C--:B------:R-:W-:Y:S01]  /*6910*/  FMUL R134, R134, R8.reuse ;  /* 0x0000000886867220 */ /* 0x080fe20000400000 */
[----:B------:R-:W-:Y:S01]  /*6920*/  F2FP.SATFINITE.E4M3.F32.PACK_AB_MERGE_C R143, RZ, R143, RZ ;  /* 0x0000008fff8f723e */ /* 0x000fe200048070ff */
[----:B------:R-:W-:Y:S01]  /*6930*/  @!P1 STG.E.U8 desc[UR16][R14.64], R145 ;  /* 0x000000910e009986 */ /* 0x000fe2000c101110 */
[----:B------:R-:W-:Y:S01]  /*6940*/  ISETP.LT.OR P1, PT, R33, 0x9, !P0 ;  /* 0x000000092100780c */ /* 0x000fe20004721670 */
[----:B------:R-:W-:Y:S01]  /*6950*/  FMUL R137, R137, R8 ;  /* 0x0000000889897220 */ /* 0x000fe20000400000 */
[----:B------:R-:W-:Y:S01]  /*6960*/  F2FP.SATFINITE.E4M3.F32.PACK_AB_MERGE_C R25, RZ, R138, RZ ;  /* 0x0000008aff19723e */ /* 0x000fe200048070ff */
[----:B------:R0:W-:Y:S01]  /*6970*/  @!P4 STG.E.U8 desc[UR16][R14.64+0x1], R5 ;  /* 0x000001050e00c986 */ /* 0x0001e2000c101110 */
[----:B------:R-:W-:Y:S01]  /*6980*/  F2FP.SATFINITE.E4M3.F32.PACK_AB_MERGE_C R141, RZ, R141, RZ ;  /* 0x0000008dff8d723e */ /* 0x000fe200048070ff */
[-C--:B------:R-:W-:Y:S01]  /*6990*/  FMUL R132, R132, R8.reuse ;  /* 0x0000000884847220 */ /* 0x080fe20000400000 */
[C---:B------:R-:W-:Y:S01]  /*69a0*/  ISETP.LT.OR P4, PT, R33.reuse, 0xa, !P0 ;  /* 0x0000000a2100780c */ /* 0x040fe20004781670 */
[----:B------:R-:W-:Y:S01]  /*69b0*/  @!P5 STG.E.U8 desc[UR16][R12.64], R143 ;  /* 0x0000008f0c00d986 */ /* 0x000fe2000c101110 */
[----:B------:R-:W-:Y:S01]  /*69c0*/  ISETP.LT.OR P5, PT, R33, 0x9, !P2 ;  /* 0x000000092100780c */ /* 0x000fe200057a1670 */
[-C--:B------:R-:W-:Y:S01]  /*69d0*/  FMUL R135, R135, R8.reuse ;  /* 0x0000000887877220 */ /* 0x080fe20000400000 */
[----:B------:R-:W-:Y:S01]  /*69e0*/  F2FP.SATFINITE.E4M3.F32.PACK_AB_MERGE_C R139, RZ, R139, RZ ;  /* 0x0000008bff8b723e */ /* 0x000fe200048070ff */
[----:B------:R1:W-:Y:S01]  /*69f0*/  @!P6 STG.E.U8 desc[UR16][R12.64+0x1], R25 ;  /* 0x000001190c00e986 */ /* 0x0003e2000c101110 */
[C---:B------:R-:W-:Y:S01]  /*6a00*/  ISETP.LT.OR P6, PT, R33.reuse, 0xa, !P2 ;  /* 0x0000000a2100780c */ /* 0x040fe200057c1670 */
[-C--:B------:R-:W-:Y:S01]  /*6a10*/  FMUL R130, R130, R8.reuse ;  /* 0x0000000882827220 */ /* 0x080fe20000400000 */
[----:B------:R-:W-:Y:S01]  /*6a20*/  F2FP.SATFINITE.E4M3.F32.PACK_AB_MERGE_C R137, RZ, R137, RZ ;  /* 0x00000089ff89723e */ /* 0x000fe200048070ff */
[----:B------:R-:W-:Y:S01]  /*6a30*/  @!P1 STG.E.U8 desc[UR16][R14.64+0x8], R141 ;  /* 0x0000088d0e009986 */ /* 0x000fe2000c101110 */
[----:B------:R-:W-:Y:S01]  /*6a40*/  ISETP.LT.OR P1, PT, R33, 0x11, !P0 ;  /* 0x000000112100780c */ /* 0x000fe20004721670 */
[----:B------:R-:W-:Y:S01]  /*6a50*/  FMUL R133, R133, R8 ;  /* 0x0000000885857220 */ /* 0x000fe20000400000 */
[----:B0-----:R-:W-:Y:S01]  /*6a60*/  F2FP.SATFINITE.E4M3.F32.PACK_AB_MERGE_C R5, RZ, R136, RZ ;  /* 0x00000088ff05723e */ /* 0x001fe200048070ff */
[-C--:B------:R-:W-:Y:S01]  /*6a70*/  FMUL R128, R128, R8.reuse ;  /* 0x0000000880807220 */ /* 0x080fe20000400000 */
[----:B------:R-:W-:Y:S01]  /*6a80*/  F2FP.SATFINITE.E4M3.F32.PACK_AB_MERGE_C R135, RZ, R135, RZ ;  /* 0x00000087ff87723e */ /* 0x000fe200048070ff */
[----:B------:R-:W-:Y:S01]  /*6a90*/  FMUL R131, R131, R8 ;  /* 0x0000000883837220 */ /* 0x000fe20000400000 */
[----:B------:R-:W-:Y:S01]  /*6aa0*/  F2FP.SATFINITE.E4M3.F32.PACK_AB_MERGE_C R133, RZ, R133, RZ ;  /* 0x00000085ff85723e */ /* 0x000fe200048070ff */
[----:B------:R0:W-:Y:S01]  /*6ab0*/  @!P4 STG.E.U8 desc[UR16][R14.64+0x9], R5 ;  /* 0x000009050e00c986 */ /* 0x0001e2000c101110 */
[----:B-1----:R-:W-:Y:S01]  /*6ac0*/  F2FP.SATFINITE.E4M3.F32.PACK_AB_MERGE_C R25, RZ, R134, RZ ;  /* 0x00000086ff19723e */ /* 0x002fe200048070ff */
        /* <DEDUP_REMOVED lines=15> */
[-C--:B------:R-:W-:Y:S01]  /*6bc0*/  FMUL R125, R125, R8.reuse ;  /* 0x000000087d7d7220 */ /* 0x080fe20000400000 */
[----:B------:R-:W-:Y:S01]  /*6bd0*/  FMUL R120, R120, R8 ;  /* 0x0000000878787220 */ /* 0x000fe20000400000 */
[----:B------:R-:W-:Y:S01]  /*6be0*/  F2FP.SATFINITE.E4M3.F32.PACK_AB_MERGE_C R127, RZ, R127, RZ ;  /* 0x0000007fff7f723e */ /* 0x000fe200048070ff */
[----:B------:R0:W-:Y:S01]  /*6bf0*/  @!P4 STG.E.U8 desc[UR16][R14.64+0x11], R5 ;  /* 0x000011050e00c986 */ /* 0x0001e2000c101110 */
[----:B-1----:R-:W-:Y:S01]  /*6c00*/  F2FP.SATFINITE.E4M3.F32.PACK_AB_MERGE_C R25, RZ, R130, RZ ;  /* 0x00000082ff19723e */ /* 0x002fe200048070ff */
[-C--:B------:R-:W-:Y:S01]  /*6c10*/  FMUL R123, R123, R8.reuse ;  /* 0x000000087b7b7220 */ /* 0x080fe20000400000 */
[C---:B------:R-:W-:Y:S01]  /*6c20*/  ISETP.LT.OR P4, PT, R33.reuse, 0x1a, !P0 ;  /* 0x0000001a2100780c */ /* 0x040fe20004781670 */
[----:B------:R-:W-:Y:S01]  /*6c30*/  @!P5 STG.E.U8 desc[UR16][R12.64+0x10], R135 ;  /* 0x000010870c00d986 */ /* 0x000fe2000c101110 */
[C---:B------:R-:W-:Y:S01]  /*6c40*/  ISETP.LT.OR P5, PT, R33.reuse, 0x19, !P2 ;  /* 0x000000192100780c */ /* 0x040fe200057a1670 */
[-C--:B------:R-:W-:Y:S01]  /*6c50*/  FMUL R118, R118, R8.reuse ;  /* 0x0000000876767220 */ /* 0x080fe20000400000 */
[----:B------:R-:W-:Y:S01]  /*6c60*/  F2FP.SATFINITE.E4M3.F32.PACK_AB_MERGE_C R125, RZ, R125, RZ ;  /* 0x0000007dff7d723e */ /* 0x000fe200048070ff */
[----:B------:R1:W-:Y:S01]  /*6c70*/  @!P6 STG.E.U8 desc[UR16][R12.64+0x11], R25 ;  /* 0x000011190c00e986 */ /* 0x0003e2000c101110 */
[----:B------:R-:W-:Y:S01]  /*6c80*/  ISETP.LT.OR P6, PT, R33, 0x1a, !P2 ;  /* 0x0000001a2100780c */ /* 0x000fe200057c1670 */
        /* <DEDUP_REMOVED lines=8> */
[-C--:B------:R-:W-:Y:S01]  /*6d10*/  FMUL R114, R114, R8.reuse ;  /* 0x0000000872727220 */ /* 0x080fe20000400000 */
[----:B------:R-:W-:Y:S01]  /*6d20*/  FMUL R112, R112, R8 ;  /* 0x0000000870707220 */ /* 0x000fe20000400000 */
[----:B-1----:R-:W-:Y:S01]  /*6d30*/  F2FP.SATFINITE.E4M3.F32.PACK_AB_MERGE_C R25, RZ, R126, RZ ;  /* 0x0000007eff19723e */ /* 0x002fe200048070ff */
[----:B------:R0:W-:Y:S01]  /*6d40*/  @!P4 STG.E.U8 desc[UR16][R14.64+0x19], R5 ;  /* 0x000019050e00c986 */ /* 0x0001e2000c101110 */
[----:B------:R-:W-:Y:S01]  /*6d50*/  ISETP.LT.OR P4, PT, R33, 0x22, !P0 ;  /* 0x000000222100780c */ /* 0x000fe20004781670 */
[-C--:B------:R-:W-:Y:S01]  /*6d60*/  FMUL R117, R117, R8.reuse ;  /* 0x0000000875757220 */ /* 0x080fe20000400000 */
[----:B------:R-:W-:Y:S01]  /*6d70*/  F2FP.SATFINITE.E4M3.F32.PACK_AB_MERGE_C R119, RZ, R119, RZ ;  /* 0x00000077ff77723e */ /* 0x000fe200048070ff */
[----:B------:R-:W-:Y:S01]  /*6d80*/  @!P5 STG.E.U8 desc[UR16][R12.64+0x18], R131 ;  /* 0x000018830c00d986 */ /* 0x000fe2000c101110 */
[----:B------:R-:W-:Y:S01]  /*6d90*/  ISETP.LT.OR P5, PT, R33, 0x21, !P2 ;  /* 0x000000212100780c */ /* 0x000fe200057a1670 */
[----:B------:R-:W-:Y:S01]  /*6da0*/  FMUL R115, R115, R8 ;  /* 0x0000000873737220 */ /* 0x000fe20000400000 */
[----:B------:R-:W-:Y:S01]  /*6db0*/  F2FP.SATFINITE.E4M3.F32.PACK_AB_MERGE_C R27, RZ, R112, RZ ;  /* 0x00000070ff1b723e */ /* 0x000fe200048070ff */
[----:B------:R1:W-:Y:S01]  /*6dc0*/  @!P6 STG.E.U8 desc[UR16][R12.64+0x19], R25 ;  /* 0x000019190c00e986 */ /* 0x0003e2000c101110 */
[----:B------:R-:W-:Y:S01]  /*6dd0*/  ISETP.LT.OR P6, PT, R33, 0x22, !P2 ;  /* 0x000000222100780c */ /* 0x000fe200057c1670 */
[-C--:B------:R-:W-:Y:S01]  /*6de0*/  FMUL R110, R110, R8.reuse ;  /* 0x000000086e6e7220 */ /* 0x080fe20000400000 */
[-C--:B------:R-:W-:Y:S01]  /*6df0*/  FMUL R113, R113, R8.reuse ;  /* 0x0000000871717220 */ /* 0x080fe20000400000 */
        /* <DEDUP_REMOVED lines=39> */
[-C--:B------:R-:W-:Y:S01]  /*7070*/  FMUL R101, R101, R8.reuse ;  /* 0x0000000865657220 */ /* 0x080fe20000400000 */
[----:B------:R-:W-:Y:S01]  /*7080*/  @!P1 STG.E.U8 desc[UR16][R14.64+0x30], R121 ;  /* 0x000030790e009986 */ /* 0x000fe2000c101110 */
[----:B------:R-:W-:Y:S01]  /*7090*/  ISETP.LT.OR P1, PT, R33, 0x39, !P0 ;  /* 0x000000392100780c */ /* 0x000fe20004721670 */
[-C--:B------:R-:W-:Y:S01]  /*70a0*/  FMUL R99, R99, R8.reuse ;  /* 0x0000000863637220 */ /* 0x080fe20000400000 */
[----:B------:R-:W-:Y:S01]  /*70b0*/  ISETP.LT.OR P0, PT, R33, 0x3a, !P0 ;  /* 0x0000003a2100780c */ /* 0x000fe20004701670 */
[----:B------:R-:W-:Y:S01]  /*70c0*/  FMUL R94, R94, R8 ;  /* 0x000000085e5e7220 */ /* 0x000fe20000400000 */
[----:B0-----:R-:W-:Y:S01]  /*70d0*/  F2FP.SATFINITE.E4M3.F32.PACK_AB_MERGE_C R5, RZ, R116, RZ ;  /* 0x00000074ff05723e */ /* 0x001fe200048070ff */
[-C--:B------:R-:W-:Y:S01]  /*70e0*/  FMUL R92, R92, R8.reuse ;  /* 0x000000085c5c7220 */ /* 0x080fe20000400000 */
[----:B------:R-:W-:Y:S01]  /*70f0*/  F2FP.SATFINITE.E4M3.F32.PACK_AB_MERGE_C R103, RZ, R103, RZ ;  /* 0x00000067ff67723e */ /* 0x000fe200048070ff */
[----:B------:R-:W-:Y:S01]  /*7100*/  FMUL R95, R95, R8 ;  /* 0x000000085f5f7220 */ /* 0x000fe20000400000 */
[----:B-1----:R-:W-:Y:S01]  /*7110*/  F2FP.SATFINITE.E4M3.F32.PACK_AB_MERGE_C R25, RZ, R114, RZ ;  /* 0x00000072ff19723e */ /* 0x002fe200048070ff */
[----:B------:R0:W-:Y:S01]  /*7120*/  @!P4 STG.E.U8 desc[UR16][R14.64+0x31], R5 ;  /* 0x000031050e00c986 */ /* 0x0001e2000c101110 */
[----:B------:R-:W-:Y:S01]  /*7130*/  ISETP.LT.OR P4, PT, R33, 0x39, !P2 ;  /* 0x000000392100780c */ /* 0x000fe20005781670 */
[-C--:B------:R-:W-:Y:S01]  /*7140*/  FMUL R97, R97, R8.reuse ;  /* 0x0000000861617220 */ /* 0x080fe20000400000 */
[----:B------:R-:W-:Y:S01]  /*7150*/  ISETP.LT.OR P2, PT, R33, 0x3a, !P2 ;  /* 0x0000003a2100780c */ /* 0x000fe20005741670 */
[----:B------:R-:W-:Y:S01]  /*7160*/  @!P5 STG.E.U8 desc[UR16][R12.64+0x30], R119 ;  /* 0x000030770c00d986 */ /* 0x000fe2000c101110 */
[----:B------:R-:W-:Y:S01]  /*7170*/  F2FP.SATFINITE.E4M3.F32.PACK_AB_MERGE_C R101, RZ, R101, RZ ;  /* 0x00000065ff65723e */ /* 0x000fe200048070ff */
[-C--:B------:R-:W-:Y:S01]  /*7180*/  FMUL R90, R90, R8.reuse ;  /* 0x000000085a5a7220 */ /* 0x080fe20000400000 */
[----:B------:R-:W-:Y:S01]  /*7190*/  F2FP.SATFINITE.E4M3.F32.PACK_AB_MERGE_C R99, RZ, R99, RZ ;  /* 0x00000063ff63723e */ /* 0x000fe200048070ff */
[----:B------:R-:W-:Y:S01]  /*71a0*/  @!P6 STG.E.U8 desc[UR16][R12.64+0x31], R25 ;  /* 0x000031190c00e986 */ /* 0x000fe2000c101110 */
[----:B------:R-:W-:Y:S01]  /*71b0*/  F2FP.SATFINITE.E4M3.F32.PACK_AB_MERGE_C R95, RZ, R95, RZ ;  /* 0x0000005fff5f723e */ /* 0x000fe200048070ff */
[-C--:B------:R-:W-:Y:S01]  /*71c0*/  FMUL R22, R22, R8.reuse ;  /* 0x0000000816167220 */ /* 0x080fe20000400000 */
[-C--:B------:R-:W-:Y:S01]  /*71d0*/  FMUL R93, R93, R8.reuse ;  /* 0x000000085d5d7220 */ /* 0x080fe20000400000 */
[----:B------:R-:W-:Y:S01]  /*71e0*/  @!P0 STG.E.U8 desc[UR16][R14.64+0x39], R27 ;  /* 0x0000391b0e008986 */ /* 0x000fe2000c101110 */
[----:B------:R-:W-:Y:S01]  /*71f0*/  ISETP.GE.AND P0, PT, R34, 0x81, PT ;  /* 0x000000812200780c */ /* 0x000fe20003f06270 */
[----:B------:R-:W-:Y:S01]  /*7200*/  FMUL R91, R91, R8 ;  /* 0x000000085b5b7220 */ /* 0x000fe20000400000 */
[----:B0-----:R-:W-:Y:S01]  /*7210*/  F2FP.SATFINITE.E4M3.F32.PACK_AB_MERGE_C R5, RZ, R110, RZ ;  /* 0x0000006eff05723e */ /* 0x001fe200048070ff */
[----:B------:R0:W-:Y:S01]  /*7220*/  @!P1 STG.E.U8 desc[UR16][R14.64+0x38], R117 ;  /* 0x000038750e009986 */ /* 0x0001e2000c101110 */
[C---:B------:R-:W-:Y:S01]  /*7230*/  ISETP.LT.OR P6, PT, R33.reuse, 0x1, !P0 ;  /* 0x000000012100780c */ /* 0x040fe200047c1670 */
[-C--:B------:R-:W-:Y:S01]  /*7240*/  FMUL R88, R88, R8.reuse ;  /* 0x0000000858587220 */ /* 0x080fe20000400000 */
[----:B------:R-:W-:Y:S01]  /*7250*/  ISETP.LT.OR P5, PT, R33, 0x2, !P0 ;  /* 0x000000022100780c */ /* 0x000fe200047a1670 */
[----:B------:R-:W-:Y:S01]  /*7260*/  @!P4 STG.E.U8 desc[UR16][R12.64+0x38], R115 ;  /* 0x000038730c00c986 */ /* 0x000fe2000c101110 */
[----:B------:R-:W-:Y:S01]  /*7270*/  ISETP.GE.AND P1, PT, R34, 0x89, PT ;  /* 0x000000892200780c */ /* 0x000fe20003f26270 */
[-C--:B------:R-:W-:Y:S01]  /*7280*/  FMUL R21, R21, R8.reuse ;  /* 0x0000000815157220 */ /* 0x080fe20000400000 */
[----:B------:R-:W-:Y:S01]  /*7290*/  F2FP.SATFINITE.E4M3.F32.PACK_AB_MERGE_C R97, RZ, R97, RZ ;  /* 0x00000061ff61723e */ /* 0x000fe200048070ff */
[----:B------:R1:W-:Y:S01]  /*72a0*/  @!P2 STG.E.U8 desc[UR16][R12.64+0x39], R5 ;  /* 0x000039050c00a986 */ /* 0x0003e2000c101110 */
[----:B------:R-:W-:Y:S01]  /*72b0*/  ISETP.LT.OR P4, PT, R33, 0x1, !P1 ;  /* 0x000000012100780c */ /* 0x000fe20004f81670 */
[-C--:B------:R-:W-:Y:S01]  /*72c0*/  FMUL R89, R89, R8.reuse ;  /* 0x0000000859597220 */ /* 0x080fe20000400000 */
[----:B------:R-:W-:Y:S01]  /*72d0*/  ISETP.LT.OR P2, PT, R33, 0xa, !P0 ;  /* 0x0000000a2100780c */ /* 0x000fe20004741670 */
[----:B------:R-:W-:Y:S01]  /*72e0*/  FMUL R23, R23, R8 ;  /* 0x0000000817177220 */ /* 0x000fe20000400000 */
[----:B0-----:R-:W-:Y:S01]  /*72f0*/  F2FP.SATFINITE.E4M3.F32.PACK_AB_MERGE_C R15, RZ, R108, RZ ;  /* 0x0000006cff0f723e */ /* 0x001fe200048070ff */
[----:B------:R-:W-:Y:S01]  /*7300*/  @!P6 STG.E.U8 desc[UR16][R10.64], R113 ;  /* 0x000000710a00e986 */ /* 0x000fe2000c101110 */
[C---:B------:R-:W-:Y:S01]  /*7310*/  ISETP.LT.OR P6, PT, R33.reuse, 0x2, !P1 ;  /* 0x000000022100780c */ /* 0x040fe20004fc1670 */
[-C--:B------:R-:W-:Y:S01]  /*7320*/  FMUL R20, R20, R8.reuse ;  /* 0x0000000814147220 */ /* 0x080fe20000400000 */
[----:B------:R-:W-:Y:S01]  /*7330*/  F2FP.SATFINITE.E4M3.F32.PACK_AB_MERGE_C R93, RZ, R93, RZ ;  /* 0x0000005dff5d723e */ /* 0x000fe200048070ff */
[----:B------:R-:W-:Y:S01]  /*7340*/  @!P5 STG.E.U8 desc[UR16][R10.64+0x1], R15 ;  /* 0x0000010f0a00d986 */ /* 0x000fe2000c101110 */
[----:B------:R-:W-:Y:S01]  /*7350*/  ISETP.LT.OR P5, PT, R33, 0x9, !P0 ;  /* 0x000000092100780c */ /* 0x000fe200047a1670 */
[----:B------:R-:W-:Y:S01]  /*7360*/  FMUL R17, R17, R8 ;  /* 0x0000000811117220 */ /* 0x000fe20000400000 */
[----:B-1----:R-:W-:Y:S01]  /*7370*/  F2FP.SATFINITE.E4M3.F32.PACK_AB_MERGE_C R5, RZ, R106, RZ ;  /* 0x0000006aff05723e */ /* 0x002fe200048070ff */
[----:B------:R-:W-:Y:S01]  /*7380*/  @!P4 STG.E.U8 desc[UR16][R6.64], R111 ;  /* 0x0000006f0600c986 */ /* 0x000fe2000c101110 */
[----:B------:R-:W-:Y:S01]  /*7390*/  F2FP.SATFINITE.E4M3.F32.PACK_AB_MERGE_C R13, RZ, R104, RZ ;  /* 0x00000068ff0d723e */ /* 0x000fe200048070ff */
[-C--:B------:R-:W-:Y:S01]  /*73a0*/  FMUL R16, R16, R8.reuse ;  /* 0x0000000810107220 */ /* 0x080fe20000400000 */
[----:B------:R-:W-:Y:S01]  /*73b0*/  ISETP.LT.OR P4, PT, R33, 0x9, !P1 ;  /* 0x000000092100780c */ /* 0x000fe20004f81670 */
[-C--:B------:R-:W-:Y:S01]  /*73c0*/  FMUL R19, R19, R8.reuse ;  /* 0x0000000813137220 */ /* 0x080fe20000400000 */
[----:B------:R-:W-:Y:S01]  /*73d0*/  F2FP.SATFINITE.E4M3.F32.PACK_AB_MERGE_C R91, RZ, R91, RZ ;  /* 0x0000005bff5b723e */ /* 0x000fe200048070ff */
[----:B------:R0:W-:Y:S01]  /*73e0*/  @!P6 STG.E.U8 desc[UR16][R6.64+0x1], R5 ;  /* 0x000001050600e986 */ /* 0x0001e2000c101110 */
[C---:B------:R-:W-:Y:S01]  /*73f0*/  ISETP.LT.OR P6, PT, R33.reuse, 0xa, !P1 ;  /* 0x0000000a2100780c */ /* 0x040fe20004fc1670 */
[----:B------:R-:W-:Y:S01]  /*7400*/  FMUL R18, R18, R8 ;  /* 0x0000000812127220 */ /* 0x000fe20000400000 */
[----:B------:R-:W-:Y:S01]  /*7410*/  F2FP.SATFINITE.E4M3.F32.PACK_AB_MERGE_C R21, RZ, R21, RZ ;  /* 0x00000015ff15723e */ /* 0x000fe200048070ff */
[----:B------:R1:W-:Y:S01]  /*7420*/  @!P2 STG.E.U8 desc[UR16][R10.64+0x9], R13 ;  /* 0x0000090d0a00a986 */ /* 0x0003e2000c101110 */
[----:B------:R-:W-:-:S02]  /*7430*/  ISETP.LT.OR P2, PT, R33, 0x12, !P0 ;  /* 0x000000122100780c */ /* 0x000fc40004741670 */
[----:B------:R-:W-:Y:S01]  /*7440*/  F2FP.SATFINITE.E4M3.F32.PACK_AB_MERGE_C R89, RZ, R89, RZ ;  /* 0x00000059ff59723e */ /* 0x000fe200048070ff */
[----:B------:R-:W-:Y:S01]  /*7450*/  @!P5 STG.E.U8 desc[UR16][R10.64+0x8], R107 ;  /* 0x0000086b0a00d986 */ /* 0x000fe2000c101110 */
[C---:B------:R-:W-:Y:S02]  /*7460*/  ISETP.LT.OR P5, PT, R33.reuse, 0x11, !P0 ;  /* 0x000000112100780c */ /* 0x040fe400047a1670 */
[----:B------:R-:W-:Y:S01]  /*7470*/  F2FP.SATFINITE.E4M3.F32.PACK_AB_MERGE_C R23, RZ, R23, RZ ;  /* 0x00000017ff17723e */ /* 0x000fe200048070ff */
[----:B------:R-:W-:Y:S01]  /*7480*/  @!P4 STG.E.U8 desc[UR16][R6.64+0x8], R109 ;  /* 0x0000086d0600c986 */ /* 0x000fe2000c101110 */
[----:B0-----:R-:W-:Y:S02]  /*7490*/  F2FP.SATFINITE.E4M3.F32.PACK_AB_MERGE_C R5, RZ, R102, RZ ;  /* 0x00000066ff05723e */ /* 0x001fe400048070ff */
[C---:B------:R-:W-:Y:S02]  /*74a0*/  ISETP.LT.OR P4, PT, R33.reuse, 0x11, !P1 ;  /* 0x000000112100780c */ /* 0x040fe40004f81670 */
[----:B-1----:R-:W-:Y:S01]  /*74b0*/  F2FP.SATFINITE.E4M3.F32.PACK_AB_MERGE_C R13, RZ, R98, RZ ;  /* 0x00000062ff0d723e */ /* 0x002fe200048070ff */
[----:B------:R0:W-:Y:S01]  /*74c0*/  @!P6 STG.E.U8 desc[UR16][R6.64+0x9], R5 ;  /* 0x000009050600e986 */ /* 0x0001e2000c101110 */
[----:B------:R-:W-:-:S02]  /*74d0*/  ISETP.LT.OR P6, PT, R33, 0x12, !P1 ;  /* 0x000000122100780c */ /* 0x000fc40004fc1670 */
[----:B------:R-:W-:Y:S01]  /*74e0*/  F2FP.SATFINITE.E4M3.F32.PACK_AB_MERGE_C R17, RZ, R17, RZ ;  /* 0x00000011ff11723e */ /* 0x000fe200048070ff */
[----:B------:R1:W-:Y:S01]  /*74f0*/  @!P2 STG.E.U8 desc[UR16][R10.64+0x11], R13 ;  /* 0x0000110d0a00a986 */ /* 0x0003e2000c101110 */
[C---:B------:R-:W-:Y:S02]  /*7500*/  ISETP.LT.OR P2, PT, R33.reuse, 0x1a, !P0 ;  /* 0x0000001a2100780c */ /* 0x040fe40004741670 */
[----:B------:R-:W-:Y:S01]  /*7510*/  F2FP.SATFINITE.E4M3.F32.PACK_AB_MERGE_C R19, RZ, R19, RZ ;  /* 0x00000013ff13723e */ /* 0x000fe200048070ff */
[----:B------:R-:W-:Y:S01]  /*7520*/  @!P5 STG.E.U8 desc[UR16][R10.64+0x10], R105 ;  /* 0x000010690a00d986 */ /* 0x000fe2000c101110 */
[----:B------:R-:W-:Y:S02]  /*7530*/  ISETP.LT.OR P5, PT, R33, 0x19, !P0 ;  /* 0x000000192100780c */ /* 0x000fe400047a1670 */
[----:B------:R-:W-:Y:S01]  /*7540*/  F2FP.SATFINITE.E4M3.F32.PACK_AB_MERGE_C R15, RZ, R18, RZ ;  /* 0x00000012ff0f723e */ /* 0x000fe200048070ff */
[----:B------:R-:W-:Y:S01]  /*7550*/  @!P4 STG.E.U8 desc[UR16][R6.64+0x10], R103 ;  /* 0x000010670600c986 */ /* 0x000fe2000c101110 */
[----:B0-----:R-:W-:-:S02]  /*7560*/  F2FP.SATFINITE.E4M3.F32.PACK_AB_MERGE_C R5, RZ, R100, RZ ;  /* 0x00000064ff05723e */ /* 0x001fc400048070ff */
[C---:B------:R-:W-:Y:S02]  /*7570*/  ISETP.LT.OR P4, PT, R33.reuse, 0x19, !P1 ;  /* 0x000000192100780c */ /* 0x040fe40004f81670 */
[----:B-1----:R-:W-:Y:S01]  /*7580*/  F2FP.SATFINITE.E4M3.F32.PACK_AB_MERGE_C R13, RZ, R96, RZ ;  /* 0x00000060ff0d723e */ /* 0x002fe200048070ff */
[----:B------:R0:W-:Y:S01]  /*7590*/  @!P6 STG.E.U8 desc[UR16][R6.64+0x11], R5 ;  /* 0x000011050600e986 */ /* 0x0001e2000c101110 */
[----:B------:R-:W-:-:S03]  /*75a0*/  ISETP.LT.OR P6, PT, R33, 0x1a, !P1 ;  /* 0x0000001a2100780c */ /* 0x000fc60004fc1670 */
[----:B------:R1:W-:Y:S01]  /*75b0*/  @!P2 STG.E.U8 desc[UR16][R10.64+0x19], R13 ;  /* 0x0000190d0a00a986 */ /* 0x0003e2000c101110 */
[----:B------:R-:W-:-:S03]  /*75c0*/  ISETP.LT.OR P2, PT, R33, 0x22, !P0 ;  /* 0x000000222100780c */ /* 0x000fc60004741670 */
[----:B------:R-:W-:Y:S01]  /*75d0*/  @!P5 STG.E.U8 desc[UR16][R10.64+0x18], R101 ;  /* 0x000018650a00d986 */ /* 0x000fe2000c101110 */
[C---:B------:R-:W-:Y:S02]  /*75e0*/  ISETP.LT.OR P5, PT, R33.reuse, 0x21, !P0 ;  /* 0x000000212100780c */ /* 0x040fe400047a1670 */
[----:B0-----:R-:W-:Y:S01]  /*75f0*/  F2FP.SATFINITE.E4M3.F32.PACK_AB_MERGE_C R5, RZ, R94, RZ ;  /* 0x0000005eff05723e */ /* 0x001fe200048070ff */
[----:B------:R-:W-:Y:S01]  /*7600*/  @!P4 STG.E.U8 desc[UR16][R6.64+0x18], R99 ;  /* 0x000018630600c986 */ /* 0x000fe2000c101110 */
        /* <DEDUP_REMOVED lines=25> */
[C---:B------:R-:W-:Y:S02]  /*77a0*/  ISETP.LT.OR P2, PT, R33.reuse, 0x39, !P0 ;  /* 0x000000392100780c */ /* 0x040fe40004741670 */
[C---:B------:R-:W-:Y:S01]  /*77b0*/  ISETP.LT.OR P0, PT, R33.reuse, 0x3a, !P0 ;  /* 0x0000003a2100780c */ /* 0x040fe20004701670 */
[----:B------:R1:W-:Y:S01]  /*77c0*/  @!P5 STG.E.U8 desc[UR16][R10.64+0x30], R89 ;  /* 0x000030590a00d986 */ /* 0x0003e2000c101110 */
[C---:B------:R-:W-:Y:S02]  /*77d0*/  ISETP.LT.OR P5, PT, R33.reuse, 0x39, !P1 ;  /* 0x000000392100780c */ /* 0x040fe40004fa1670 */
[----:B------:R-:W-:Y:S01]  /*77e0*/  ISETP.LT.OR P1, PT, R33, 0x3a, !P1 ;  /* 0x0000003a2100780c */ /* 0x000fe20004f21670 */
[----:B------:R1:W-:Y:S01]  /*77f0*/  @!P4 STG.E.U8 desc[UR16][R6.64+0x30], R23 ;  /* 0x000030170600c986 */ /* 0x0003e2000c101110 */
[----:B0-----:R-:W-:-:S05]  /*7800*/  F2FP.SATFINITE.E4M3.F32.PACK_AB_MERGE_C R5, RZ, R20, RZ ;  /* 0x00000014ff05723e */ /* 0x001fca00048070ff */
[----:B------:R1:W-:Y:S04]  /*7810*/  @!P6 STG.E.U8 desc[UR16][R6.64+0x31], R5 ;  /* 0x000031050600e986 */ /* 0x0003e8000c101110 */
[----:B------:R1:W-:Y:S04]  /*7820*/  @!P2 STG.E.U8 desc[UR16][R10.64+0x38], R17 ;  /* 0x000038110a00a986 */ /* 0x0003e8000c101110 */
[----:B------:R1:W-:Y:S04]  /*7830*/  @!P0 STG.E.U8 desc[UR16][R10.64+0x39], R13 ;  /* 0x0000390d0a008986 */ /* 0x0003e8000c101110 */
[----:B------:R1:W-:Y:S04]  /*7840*/  @!P5 STG.E.U8 desc[UR16][R6.64+0x38], R19 ;  /* 0x000038130600d986 */ /* 0x0003e8000c101110 */
[----:B------:R1:W-:Y:S02]  /*7850*/  @!P1 STG.E.U8 desc[UR16][R6.64+0x39], R15 ;  /* 0x0000390f06009986 */ /* 0x0003e4000c101110 */
.L_x_162:
[----:B------:R-:W-:Y:S05]  /*7860*/  BSYNC B0 ;  /* 0x0000000000007941 */ /* 0x000fea0003800000 */
.L_x_32:
[----:B------:R-:W-:Y:S01]  /*7870*/  ULDC UR6, c[0x0][0xc] ;  /* 0x0000030000067ab9 */ /* 0x000fe20000000800 */
[----:B------:R-:W-:Y:S01]  /*7880*/  ULDC UR7, c[0x0][0x10] ;  /* 0x0000040000077ab9 */ /* 0x000fe20000000800 */
[----:B01---5:R-:W0:Y:S01]  /*7890*/  LDC R5, c[0x0][0x14] ;  /* 0x00000500ff057b82 */ /* 0x023e220000000800 */
[----:B------:R-:W-:Y:S01]  /*78a0*/  UIMAD.WIDE.U32 UR6, UR6, UR7, URZ ;  /* 0x00000007060672a5 */ /* 0x000fe2000f8e003f */
[----:B------:R-:W-:Y:S01]  /*78b0*/  PRMT R6, RZ, 0x7610, R6 ;  /* 0x00007610ff067816 */ /* 0x000fe20000000006 */
[----:B------:R-:W-:-:S04]  /*78c0*/  IMAD.MOV.U32 R7, RZ, RZ, -0x1 ;  /* 0xffffffffff077424 */ /* 0x000fc800078e00ff */
[----:B0-----:R-:W-:-:S04]  /*78d0*/  IMAD.WIDE.U32 R2, R5, UR6, R2 ;  /* 0x0000000605027c25 */ /* 0x001fc8000f8e0002 */
[----:B------:R-:W-:Y:S01]  /*78e0*/  IMAD R5, R5, UR7, RZ ;  /* 0x0000000705057c24 */ /* 0x000fe2000f8e02ff */
[----:B------:R-:W-:Y:S02]  /*78f0*/  ULDC.64 UR6, c[0x0][0x650] ;  /* 0x0001940000067ab9 */ /* 0x000fe40000000a00 */
[----:B------:R-:W-:Y:S01]  /*7900*/  ISETP.GE.U32.AND P0, PT, R2, UR6, PT ;  /* 0x0000000602007c0c */ /* 0x000fe2000bf06070 */
[----:B------:R-:W-:Y:S02]  /*7910*/  IMAD.IADD R3, R3, 0x1, R5 ;  /* 0x0000000103037824 */ /* 0x000fe400078e0205 */
[----:B------:R-:W-:-:S03]  /*7920*/  IMAD.MOV.U32 R5, RZ, RZ, -0x1 ;  /* 0xffffffffff057424 */ /* 0x000fc600078e00ff */
[----:B------:R-:W-:-:S13]  /*7930*/  ISETP.GE.U32.AND.EX P0, PT, R3, UR7, PT, P0 ;  /* 0x0000000703007c0c */ /* 0x000fda000bf06100 */
[----:B------:R-:W-:Y:S05]  /*7940*/  @P0 BRA `(.L_x_163) ;  /* 0x0000000400600947 */ /* 0x000fea0003800000 */
[----:B------:R-:W0:Y:S01]  /*7950*/  S2R R20, SR_CTAID.X ;  /* 0x0000000000147919 */ /* 0x000e220000002500 */
[----:B------:R-:W1:Y:S01]  /*7960*/  LDC.64 R14, c[0x0][0x628] ;  /* 0x00018a00ff0e7b82 */ /* 0x000e620000000a00 */
[----:B------:R-:W-:Y:S01]  /*7970*/  ULDC UR6, c[0x0][0x150] ;  /* 0x0000540000067ab9 */ /* 0x000fe20000000800 */
[----:B--234-:R-:W-:Y:S01]  /*7980*/  IMAD.MOV.U32 R12, RZ, RZ, R2 ;  /* 0x000000ffff0c7224 */ /* 0x01cfe200078e0002 */
[----:B------:R-:W2:Y:S01]  /*7990*/  S2R R22, SR_CTAID.Y ;  /* 0x0000000000167919 */ /* 0x000ea20000002600 */
[----:B------:R-:W-:-:S04]  /*79a0*/  IMAD.MOV.U32 R13, RZ, RZ, R3 ;  /* 0x000000ffff0d7224 */ /* 0x000fc800078e0003 */
[----:B------:R-:W3:Y:S08]  /*79b0*/  LDC R23, c[0x0][0x144] ;  /* 0x00005100ff177b82 */ /* 0x000ef00000000800 */
[----:B------:R-:W4:Y:S08]  /*79c0*/  LDC R16, c[0x0][0x630] ;  /* 0x00018c00ff107b82 */ /* 0x000f300000000800 */
[----:B------:R-:W2:Y:S01]  /*79d0*/  LDC.64 R18, c[0x0][0x620] ;  /* 0x00018800ff127b82 */ /* 0x000ea20000000a00 */
[----:B-1----:R-:W-:-:S04]  /*79e0*/  ISETP.NE.U32.AND P0, PT, R14, RZ, PT ;  /* 0x000000ff0e00720c */ /* 0x002fc80003f05070 */
[----:B------:R-:W-:Y:S02]  /*79f0*/  ISETP.NE.AND.EX P0, PT, R15, RZ, PT, P0 ;  /* 0x000000ff0f00720c */ /* 0x000fe40003f05300 */
[----:B0-----:R-:W-:-:S05]  /*7a00*/  I2FP.F32.U32 R5, R20 ;  /* 0x0000001400057245 */ /* 0x001fca0000201000 */
[----:B------:R-:W-:-:S04]  /*7a10*/  FMUL R5, R5, UR6 ;  /* 0x0000000605057c20 */ /* 0x000fc80008400000 */
[----:B------:R0:W1:Y:S02]  /*7a20*/  F2I.U32.TRUNC.NTZ R21, R5 ;  /* 0x0000000500157305 */ /* 0x000064000020f000 */
[----:B---34-:R-:W-:Y:S05]  /*7a30*/  @!P0 BRA `(.L_x_164) ;  /* 0x0000000000288947 */ /* 0x018fea0003800000 */
[----:B0-----:R-:W0:Y:S02]  /*7a40*/  LDC R5, c[0x0][0x634] ;  /* 0x00018d00ff057b82 */ /* 0x001e240000000800 */
        /* <DEDUP_REMOVED lines=9> */
.L_x_164:
[-CC-:B------:R-:W-:Y:S01]  /*7ae0*/  SHF.R.U64 R17, R12, R16.reuse, R13.reuse ;  /* 0x000000100c117219 */ /* 0x180fe2000000120d */
[----:B------:R-:W3:Y:S01]  /*7af0*/  LDC.64 R28, c[0x0][0x640] ;  /* 0x00019000ff1c7b82 */ /* 0x000ee20000000a00 */
[----:B0-----:R-:W-:Y:S01]  /*7b00*/  SHF.R.U32.HI R5, RZ, R16, R13 ;  /* 0x00000010ff057219 */ /* 0x001fe2000001160d */
[----:B-1----:R-:W-:Y:S01]  /*7b10*/  IMAD.MOV R21, RZ, RZ, -R21 ;  /* 0x000000ffff157224 */ /* 0x002fe200078e0a15 */
[----:B------:R-:W-:Y:S01]  /*7b20*/  IADD3 R11, P0, RZ, -R17, RZ ;  /* 0x80000011ff0b7210 */ /* 0x000fe20007f1e0ff */
[----:B------:R-:W-:Y:S02]  /*7b30*/  ULDC UR6, c[0x0][0x154] ;  /* 0x0000550000067ab9 */ /* 0x000fe40000000800 */
[----:B------:R-:W-:Y:S02]  /*7b40*/  IMAD R23, R23, R21, R20 ;  /* 0x0000001517177224 */ /* 0x000fe400078e0214 */
[----:B------:R-:W0:Y:S01]  /*7b50*/  LDC R12, c[0x0][0x618] ;  /* 0x00018600ff0c7b82 */ /* 0x000e220000000800 */
[----:B------:R-:W-:-:S02]  /*7b60*/  IMAD.X R5, RZ, RZ, ~R5, P0 ;  /* 0x000000ffff057224 */ /* 0x000fc400000e0e05 */
[----:B--2---:R-:W-:-:S04]  /*7b70*/  IMAD.WIDE.U32 R6, R11, R18, R2 ;  /* 0x000000120b067225 */ /* 0x004fc800078e0002 */
[----:B------:R-:W-:Y:S01]  /*7b80*/  IMAD R10, R5, R18, RZ ;  /* 0x00000012050a7224 */ /* 0x000fe200078e02ff */
[----:B------:R-:W1:Y:S03]  /*7b90*/  LDC R24, c[0x0][0x608] ;  /* 0x00018200ff187b82 */ /* 0x000e660000000800 */
[----:B------:R-:W-:Y:S02]  /*7ba0*/  IMAD R5, R11, R19, R10 ;  /* 0x000000130b057224 */ /* 0x000fe400078e020a */
[----:B------:R-:W-:Y:S02]  /*7bb0*/  IMAD.MOV.U32 R11, RZ, RZ, 0x1 ;  /* 0x00000001ff0b7424 */ /* 0x000fe400078e00ff */
[----:B------:R-:W-:Y:S01]  /*7bc0*/  IMAD.IADD R5, R7, 0x1, R5 ;  /* 0x0000000107057824 */ /* 0x000fe200078e0205 */
[----:B------:R-:W2:Y:S01]  /*7bd0*/  LDC R26, c[0x0][0x658] ;  /* 0x00019600ff1a7b82 */ /* 0x000ea20000000800 */
[----:B------:R-:W-:-:S02]  /*7be0*/  I2FP.F32.U32 R7, R22 ;  /* 0x0000001600077245 */ /* 0x000fc40000201000 */
[----:B---3--:R-:W-:-:S03]  /*7bf0*/  ISETP.NE.U32.AND P0, PT, R28, RZ, PT ;  /* 0x000000ff1c00720c */ /* 0x008fc60003f05070 */
[----:B------:R-:W-:Y:S01]  /*7c00*/  FMUL R10, R7, UR6 ;  /* 0x00000006070a7c20 */ /* 0x000fe20008400000 */
[----:B------:R-:W-:Y:S01]  /*7c10*/  ISETP.NE.AND.EX P0, PT, R29, RZ, PT, P0 ;  /* 0x000000ff1d00720c */ /* 0x000fe20003f05300 */
[----:B------:R-:W3:Y:S01]  /*7c20*/  LDC R21, c[0x0][0x148] ;  /* 0x00005200ff157b82 */ /* 0x000ee20000000800 */
[-CC-:B0-----:R-:W-:Y:S01]  /*7c30*/  SHF.R.U64 R16, R6, R12.reuse, R5.reuse ;  /* 0x0000000c06107219 */ /* 0x181fe20000001205 */
[----:B------:R0:W4:Y:S01]  /*7c40*/  F2I.U32.TRUNC.NTZ R18, R10 ;  /* 0x0000000a00127305 */ /* 0x000122000020f000 */
[----:B------:R-:W-:Y:S01]  /*7c50*/  SHF.R.U32.HI R5, RZ, R12, R5 ;  /* 0x0000000cff057219 */ /* 0x000fe20000011605 */
[----:B------:R-:W-:-:S04]  /*7c60*/  IMAD.MOV.U32 R7, RZ, RZ, -0x1 ;  /* 0xffffffffff077424 */ /* 0x000fc800078e00ff */
[----:B------:R-:W0:Y:S01]  /*7c70*/  LDC R20, c[0x0][0x600] ;  /* 0x00018000ff147b82 */ /* 0x000e220000000800 */
[-CC-:B-1----:R-:W-:Y:S02]  /*7c80*/  SHF.R.U64 R14, R16, R24.reuse, R5.reuse ;  /* 0x00000018100e7219 */ /* 0x182fe40000001205 */
[----:B------:R-:W-:-:S05]  /*7c90*/  SHF.R.U32.HI R5, RZ, R24, R5 ;  /* 0x00000018ff057219 */ /* 0x000fca0000011605 */
[----:B------:R-:W1:Y:S01]  /*7ca0*/  LDC R27, c[0x0][0x648] ;  /* 0x00019200ff1b7b82 */ /* 0x000e620000000800 */
[-C--:B--2---:R-:W-:Y:S02]  /*7cb0*/  SHF.L.U32 R6, R7, R26.reuse, RZ ;  /* 0x0000001a07067219 */ /* 0x084fe400000006ff */
[-CC-:B------:R-:W-:Y:S02]  /*7cc0*/  SHF.R.U64 R19, R14, R26.reuse, R5.reuse ;  /* 0x0000001a0e137219 */ /* 0x180fe40000001205 */
[----:B------:R-:W-:Y:S02]  /*7cd0*/  SHF.R.U32.HI R7, RZ, R26, R5 ;  /* 0x0000001aff077219 */ /* 0x000fe40000011605 */
[----:B------:R-:W-:Y:S01]  /*7ce0*/  LOP3.LUT R25, RZ, R6, RZ, 0x33, !PT ;  /* 0x00000006ff197212 */ /* 0x000fe200078e33ff */
[----:B------:R-:W2:Y:S01]  /*7cf0*/  LDC R30, c[0x0][0x638] ;  /* 0x00018e00ff1e7b82 */ /* 0x000ea20000000800 */
[----:B------:R-:W-:Y:S01]  /*7d00*/  SHF.L.U32 R26, R11, R26, RZ ;  /* 0x0000001a0b1a7219 */ /* 0x000fe200000006ff */
[----:B------:R-:W-:-:S06]  /*7d10*/  IMAD.MOV.U32 R6, RZ, RZ, R19 ;  /* 0x000000ffff067224 */ /* 0x000fcc00078e0013 */
[----:B------:R-:W0:Y:S01]  /*7d20*/  LDC R31, c[0x0][0x610] ;  /* 0x00018400ff1f7b82 */ /* 0x000e220000000800 */
[----:B----4-:R-:W-:Y:S05]  /*7d30*/  @!P0 BRA `(.L_x_165) ;  /* 0x0000000000288947 */ /* 0x010fea0003800000 */
[----:B------:R-:W4:Y:S02]  /*7d40*/  LDC R6, c[0x0][0x64c] ;  /* 0x00019300ff067b82 */ /* 0x000f240000000800 */
[----:B----4-:R-:W-:-:S05]  /*7d50*/  IADD3 R5, P0, R19, R6, RZ ;  /* 0x0000000613057210 */ /* 0x010fca0007f1e0ff */
[----:B------:R-:W-:-:S04]  /*7d60*/  IMAD.X R15, RZ, RZ, R7, P0 ;  /* 0x000000ffff0f7224 */ /* 0x000fc800000e0607 */
[----:B------:R-:W-:-:S04]  /*7d70*/  IMAD.WIDE.U32 R6, R15, R28, RZ ;  /* 0x0000001c0f067225 */ /* 0x000fc800078e00ff */
[----:B0-----:R-:W-:-:S04]  /*7d80*/  IMAD.WIDE.U32 R10, P0, R5, R29, R6 ;  /* 0x0000001d050a7225 */ /* 0x001fc80007800006 */
[----:B------:R-:W-:-:S04]  /*7d90*/  IMAD.WIDE.U32 R6, R5, R28, RZ ;  /* 0x0000001c05067225 */ /* 0x000fc800078e00ff */
[----:B------:R-:W-:Y:S01]  /*7da0*/  IMAD.X R13, RZ, RZ, RZ, P0 ;  /* 0x000000ffff0d7224 */ /* 0x000fe200000e06ff */
[----:B------:R-:W-:Y:S01]  /*7db0*/  IADD3 RZ, P0, R7, R10, RZ ;  /* 0x0000000a07ff7210 */ /* 0x000fe20007f1e0ff */
[----:B------:R-:W-:-:S04]  /*7dc0*/  IMAD.MOV.U32 R12, RZ, RZ, R11 ;  /* 0x000000ffff0c7224 */ /* 0x000fc800078e000b */
[----:B------:R-:W-:-:S08]  /*7dd0*/  IMAD.WIDE.U32.X R6, R15, R29, R12, P0 ;  /* 0x0000001d0f067225 */ /* 0x000fd000000e040c */
.L_x_165:
[----:B-1----:R-:W-:Y:S01]  /*7de0*/  SHF.R.U64 R5, R6, R27, R7 ;  /* 0x0000001b06057219 */ /* 0x002fe20000001207 */
[----:B0-----:R-:W-:Y:S01]  /*7df0*/  VIADD R7, R20, 0xffffffff ;  /* 0xffffffff14077836 */ /* 0x001fe20000000000 */
[----:B------:R-:W-:Y:S01]  /*7e00*/  LOP3.LUT R32, R14, R25, RZ, 0xc0, !PT ;  /* 0x000000190e207212 */ /* 0x000fe200078ec0ff */
[----:B------:R-:W-:Y:S02]  /*7e10*/  IMAD.MOV R18, RZ, RZ, -R18 ;  /* 0x000000ffff127224 */ /* 0x000fe400078e0a12 */
[----:B------:R-:W-:Y:S01]  /*7e20*/  IMAD.MOV R6, RZ, RZ, -R5 ;  /* 0x000000ffff067224 */ /* 0x000fe200078e0a05 */
[----:B------:R-:W-:Y:S01]  /*7e30*/  LOP3.LUT R16, R16, R7, RZ, 0xc0, !PT ;  /* 0x0000000710107212 */ /* 0x000fe200078ec0ff */
[----:B------:R-:W-:Y:S02]  /*7e40*/  IMAD R32, R26, R5, R32 ;  /* 0x000000051a207224 */ /* 0x000fe400078e0220 */
[----:B---3--:R-:W-:Y:S02]  /*7e50*/  @P3 IMAD R23, R21, R18, R22 ;  /* 0x0000001215173224 */ /* 0x008fe400078e0216 */
[----:B--2---:R-:W-:-:S02]  /*7e60*/  IMAD R5, R6, R30, R19 ;  /* 0x0000001e06057224 */ /* 0x004fc400078e0213 */
[----:B------:R-:W-:Y:S02]  /*7e70*/  IMAD R32, R32, R31, R23 ;  /* 0x0000001f20207224 */ /* 0x000fe400078e0217 */
[----:B------:R-:W-:Y:S02]  /*7e80*/  IMAD R5, R5, R20, R16 ;  /* 0x0000001405057224 */ /* 0x000fe400078e0210 */
[----:B------:R-:W-:-:S03]  /*7e90*/  IMAD.MOV.U32 R6, RZ, RZ, 0x1 ;  /* 0x00000001ff067424 */ /* 0x000fc600078e00ff */
[----:B------:R-:W-:Y:S02]  /*7ea0*/  SEL R7, R5, R32, !P3 ;  /* 0x0000002005077207 */ /* 0x000fe40005800000 */
[----:B------:R-:W-:Y:S01]  /*7eb0*/  SEL R32, R32, R5, !P3 ;  /* 0x0000000520207207 */ /* 0x000fe20005800000 */
[----:B------:R-:W-:-:S07]  /*7ec0*/  IMAD.MOV.U32 R5, RZ, RZ, R17 ;  /* 0x000000ffff057224 */ /* 0x000fce00078e0011 */
.L_x_163:
[----:B------:R-:W-:Y:S01]  /*7ed0*/  LOP3.LUT P0, RZ, R6, 0xff, RZ, 0xc0, !PT ;  /* 0x000000ff06ff7812 */ /* 0x000fe2000780c0ff */
[----:B------:R-:W-:-:S12]  /*7ee0*/  IMAD.MOV.U32 R6, RZ, RZ, R32 ;  /* 0x000000ffff067224 */ /* 0x000fd800078e0020 */
[----:B------:R-:W-:Y:S05]  /*7ef0*/  @P0 BRA `(.L_x_166) ;  /* 0xffffff9000a40947 */ /* 0x000fea000383ffff */
[----:B------:R-:W-:Y:S05]  /*7f00*/  EXIT ;  /* 0x000000000000794d */ /* 0x000fea0003800000 */
.L_x_4:
[----:B0-----:R-:W-:Y:S01]  /*7f10*/  ULDC.64 UR4, c[0x0][0x650] ;  /* 0x0001940000047ab9 */ /* 0x001fe20000000a00 */
        /* <DEDUP_REMOVED lines=25> */
.L_x_168:
[--C-:B------:R-:W-:Y:S01]  /*80b0*/  SHF.R.U64 R16, R14, R18, R15.reuse ;  /* 0x000000120e107219 */ /* 0x100fe2000000120f */
[----:B------:R-:W0:Y:S01]  /*80c0*/  LDC R22, c[0x0][0x618] ;  /* 0x00018600ff167b82 */ /* 0x000e220000000800 */
[----:B------:R-:W-:Y:S01]  /*80d0*/  I2FP.F32.U32 R7, R8 ;  /* 0x0000000800077245 */ /* 0x000fe20000201000 */
[----:B------:R-:W-:Y:S01]  /*80e0*/  ULDC UR4, c[0x0][0x150] ;  /* 0x0000540000047ab9 */ /* 0x000fe20000000800 */
[----:B------:R-:W-:Y:S02]  /*80f0*/  SHF.R.U32.HI R6, RZ, R18, R15 ;  /* 0x00000012ff067219 */ /* 0x000fe4000001160f */
[----:B------:R-:W-:Y:S01]  /*8100*/  IADD3 R9, P0, RZ, -R16, RZ ;  /* 0x80000010ff097210 */ /* 0x000fe20007f1e0ff */
[----:B------:R-:W-:Y:S01]  /*8110*/  FMUL R13, R7, UR4 ;  /* 0x00000004070d7c20 */ /* 0x000fe20008400000 */
[----:B------:R-:W-:Y:S01]  /*8120*/  ULDC UR4, c[0x0][0x154] ;  /* 0x0000550000047ab9 */ /* 0x000fe20000000800 */
[----:B------:R-:W1:Y:S02]  /*8130*/  LDC.64 R24, c[0x0][0x640] ;  /* 0x00019000ff187b82 */ /* 0x000e640000000a00 */
[----:B------:R-:W-:-:S02]  /*8140*/  IMAD.X R11, RZ, RZ, ~R6, P0 ;  /* 0x000000ffff0b7224 */ /* 0x000fc400000e0e06 */
[----:B------:R-:W2:Y:S01]  /*8150*/  F2I.U32.TRUNC.NTZ R13, R13 ;  /* 0x0000000d000d7305 */ /* 0x000ea2000020f000 */
[----:B------:R-:W-:-:S03]  /*8160*/  IMAD.WIDE.U32 R6, R9, R20, R2 ;  /* 0x0000001409067225 */ /* 0x000fc600078e0002 */
[----:B------:R-:W3:Y:S01]  /*8170*/  LDC R15, c[0x0][0x144] ;  /* 0x00005100ff0f7b82 */ /* 0x000ee20000000800 */
[----:B------:R-:W-:-:S04]  /*8180*/  IMAD R12, R11, R20, RZ ;  /* 0x000000140b0c7224 */ /* 0x000fc800078e02ff */
[----:B------:R-:W-:Y:S02]  /*8190*/  IMAD R9, R9, R21, R12 ;  /* 0x0000001509097224 */ /* 0x000fe400078e020c */
[----:B------:R-:W-:Y:S01]  /*81a0*/  IMAD.MOV.U32 R12, RZ, RZ, -0x1 ;  /* 0xffffffffff0c7424 */ /* 0x000fe200078e00ff */
[----:B------:R-:W4:Y:S01]  /*81b0*/  LDC R18, c[0x0][0x608] ;  /* 0x00018200ff127b82 */ /* 0x000f220000000800 */
[----:B------:R-:W-:Y:S01]  /*81c0*/  IMAD.IADD R7, R7, 0x1, R9 ;  /* 0x0000000107077824 */ /* 0x000fe200078e0209 */
[----:B------:R-:W-:-:S04]  /*81d0*/  I2FP.F32.U32 R9, R10 ;  /* 0x0000000a00097245 */ /* 0x000fc80000201000 */
[-C--:B0-----:R-:W-:Y:S01]  /*81e0*/  SHF.R.U64 R14, R6, R22.reuse, R7 ;  /* 0x00000016060e7219 */ /* 0x081fe20000001207 */
[----:B--2---:R-:W-:Y:S01]  /*81f0*/  IMAD.MOV R6, RZ, RZ, -R13 ;  /* 0x000000ffff067224 */ /* 0x004fe200078e0a0d */
[----:B------:R-:W0:Y:S01]  /*8200*/  LDC R11, c[0x0][0x658] ;  /* 0x00019600ff0b7b82 */ /* 0x000e220000000800 */
[----:B-1----:R-:W-:Y:S01]  /*8210*/  ISETP.NE.U32.AND P0, PT, R24, RZ, PT ;  /* 0x000000ff1800720c */ /* 0x002fe20003f05070 */
[----:B------:R-:W-:Y:S01]  /*8220*/  FMUL R9, R9, UR4 ;  /* 0x0000000409097c20 */ /* 0x000fe20008400000 */
[----:B------:R-:W-:Y:S02]  /*8230*/  SHF.R.U32.HI R7, RZ, R22, R7 ;  /* 0x00000016ff077219 */ /* 0x000fe40000011607 */
[----:B------:R-:W-:-:S03]  /*8240*/  ISETP.NE.AND.EX P0, PT, R25, RZ, PT, P0 ;  /* 0x000000ff1900720c */ /* 0x000fc60003f05300 */
[----:B------:R-:W1:Y:S01]  /*8250*/  LDC R21, c[0x0][0x148] ;  /* 0x00005200ff157b82 */ /* 0x000e620000000800 */
[----:B---3--:R-:W-:Y:S02]  /*8260*/  IMAD R22, R15, R6, R8 ;  /* 0x000000060f167224 */ /* 0x008fe400078e0208 */
[----:B------:R-:W-:-:S05]  /*8270*/  IMAD.MOV.U32 R8, RZ, RZ, 0x1 ;  /* 0x00000001ff087424 */ /* 0x000fca00078e00ff */
[----:B------:R-:W2:Y:S01]  /*8280*/  LDC R20, c[0x0][0x600] ;  /* 0x00018000ff147b82 */ /* 0x000ea20000000800 */
[-CC-:B----4-:R-:W-:Y:S02]  /*8290*/  SHF.R.U64 R17, R14, R18.reuse, R7.reuse ;  /* 0x000000120e117219 */ /* 0x190fe40000001207 */
[----:B------:R-:W-:Y:S02]  /*82a0*/  SHF.R.U32.HI R6, RZ, R18, R7 ;  /* 0x00000012ff067219 */ /* 0x000fe40000011607 */
[----:B------:R3:W4:Y:S03]  /*82b0*/  F2I.U32.TRUNC.NTZ R18, R9 ;  /* 0x0000000900127305 */ /* 0x000726000020f000 */
[----:B------:R-:W1:Y:S01]  /*82c0*/  LDC R23, c[0x0][0x648] ;  /* 0x00019200ff177b82 */ /* 0x000e620000000800 */
[-C--:B0-----:R-:W-:Y:S02]  /*82d0*/  SHF.R.U64 R19, R17, R11.reuse, R6 ;  /* 0x0000000b11137219 */ /* 0x081fe40000001206 */
[----:B------:R-:W-:-:S02]  /*82e0*/  SHF.L.U32 R12, R12, R11, RZ ;  /* 0x0000000b0c0c7219 */ /* 0x000fc400000006ff */
[-C--:B------:R-:W-:Y:S01]  /*82f0*/  SHF.R.U32.HI R7, RZ, R11.reuse, R6 ;  /* 0x0000000bff077219 */ /* 0x080fe20000011606 */
[----:B------:R-:W-:Y:S01]  /*8300*/  IMAD.MOV.U32 R6, RZ, RZ, R19 ;  /* 0x000000ffff067224 */ /* 0x000fe200078e0013 */
[----:B------:R-:W-:Y:S01]  /*8310*/  SHF.L.U32 R27, R8, R11, RZ ;  /* 0x0000000b081b7219 */ /* 0x000fe200000006ff */
[----:B------:R-:W0:Y:S01]  /*8320*/  LDC R26, c[0x0][0x638] ;  /* 0x00018e00ff1a7b82 */ /* 0x000e220000000800 */
[----:B------:R-:W-:-:S07]  /*8330*/  LOP3.LUT R28, RZ, R12, RZ, 0x33, !PT ;  /* 0x0000000cff1c7212 */ /* 0x000fce00078e33ff */
[----:B------:R-:W0:Y:S01]  /*8340*/  LDC R29, c[0x0][0x610] ;  /* 0x00018400ff1d7b82 */ /* 0x000e220000000800 */
[----:B---34-:R-:W-:Y:S05]  /*8350*/  @!P0 BRA `(.L_x_169) ;  /* 0x0000000000288947 */ /* 0x018fea0003800000 */
        /* <DEDUP_REMOVED lines=10> */
.L_x_169:
[----:B-1----:R-:W-:Y:S01]  /*8400*/  SHF.R.U64 R7, R6, R23, R7 ;  /* 0x0000001706077219 */ /* 0x002fe20000001207 */
[----:B--2---:R-:W-:Y:S01]  /*8410*/  VIADD R9, R20, 0xffffffff ;  /* 0xffffffff14097836 */ /* 0x004fe20000000000 */
[----:B------:R-:W-:Y:S01]  /*8420*/  LOP3.LUT R6, R17, R28, RZ, 0xc0, !PT ;  /* 0x0000001c11067212 */ /* 0x000fe200078ec0ff */
[----:B------:R-:W-:Y:S02]  /*8430*/  IMAD.MOV R18, RZ, RZ, -R18 ;  /* 0x000000ffff127224 */ /* 0x000fe400078e0a12 */
[----:B------:R-:W-:Y:S02]  /*8440*/  IMAD.MOV R8, RZ, RZ, -R7 ;  /* 0x000000ffff087224 */ /* 0x000fe400078e0a07 */
[----:B------:R-:W-:Y:S01]  /*8450*/  IMAD R11, R27, R7, R6 ;  /* 0x000000071b0b7224 */ /* 0x000fe200078e0206 */
[----:B------:R-:W-:Y:S01]  /*8460*/  LOP3.LUT R7, R14, R9, RZ, 0xc0, !PT ;  /* 0x000000090e077212 */ /* 0x000fe200078ec0ff */
[----:B------:R-:W-:Y:S02]  /*8470*/  @P3 IMAD R22, R21, R18, R10 ;  /* 0x0000001215163224 */ /* 0x000fe400078e020a */
[----:B0-----:R-:W-:-:S02]  /*8480*/  IMAD R6, R8, R26, R19 ;  /* 0x0000001a08067224 */ /* 0x001fc400078e0213 */
[----:B------:R-:W-:Y:S02]  /*8490*/  IMAD R11, R11, R29, R22 ;  /* 0x0000001d0b0b7224 */ /* 0x000fe400078e0216 */
[----:B------:R-:W-:Y:S02]  /*84a0*/  IMAD R6, R6, R20, R7 ;  /* 0x0000001406067224 */ /* 0x000fe400078e0207 */
[----:B------:R-:W-:-:S03]  /*84b0*/  IMAD.MOV.U32 R8, RZ, RZ, 0x1 ;  /* 0x00000001ff087424 */ /* 0x000fc600078e00ff */
[----:B------:R-:W-:Y:S02]  /*84c0*/  SEL R14, R6, R11, !P3 ;  /* 0x0000000b060e7207 */ /* 0x000fe40005800000 */
[----:B------:R-:W-:Y:S01]  /*84d0*/  SEL R11, R11, R6, !P3 ;  /* 0x000000060b0b7207 */ /* 0x000fe20005800000 */
[----:B------:R-:W-:Y:S01]  /*84e0*/  IMAD.MOV.U32 R6, RZ, RZ, R16 ;  /* 0x000000ffff067224 */ /* 0x000fe200078e0010 */
[----:B------:R-:W-:-:S07]  /*84f0*/  PRMT R7, R8, 0x7610, R7 ;  /* 0x0000761008077816 */ /* 0x000fce0000000007 */
.L_x_167:
[----:B------:R-:W-:-:S08]  /*8500*/  NOP ;  /* 0x0000000000007918 */ /* 0x000fd00000000000 */
[----:B------:R-:W0:-:S00]  /*8510*/  USETMAXREG.DEALLOC.CTAPOOL 0x28 ;  /* 0x00000028000079c8 */ /* 0x000e0000080e0500 */
[----:B0-----:R-:W-:-:S13]  /*8520*/  ISETP.NE.AND P0, PT, R5, RZ, PT ;  /* 0x000000ff0500720c */ /* 0x001fda0003f05270 */
[----:B------:R-:W-:Y:S05]  /*8530*/  @P0 EXIT ;  /* 0x000000000000094d */ /* 0x000fea0003800000 */
[----:B------:R-:W-:Y:S01]  /*8540*/  LOP3.LUT P0, RZ, R7, 0xff, RZ, 0xc0, !PT ;  /* 0x000000ff07ff7812 */ /* 0x000fe2000780c0ff */
[----:B------:R-:W-:Y:S02]  /*8550*/  IMAD.MOV.U32 R5, RZ, RZ, 0x1 ;  /* 0x00000001ff057424 */ /* 0x000fe400078e00ff */
[----:B------:R-:W-:-:S10]  /*8560*/  IMAD.MOV.U32 R13, RZ, RZ, RZ ;  /* 0x000000ffff0d7224 */ /* 0x000fd400078e00ff */
[----:B------:R-:W-:Y:S05]  /*8570*/  @!P0 BRA `(.L_x_170) ;  /* 0x0000000c00308947 */ /* 0x000fea0003800000 */
[----:B------:R-:W0:Y:S01]  /*8580*/  LDC R5, c[0x0][0x28c] ;  /* 0x0000a300ff057b82 */ /* 0x000e220000000800 */
[----:B------:R-:W-:Y:S01]  /*8590*/  ULDC UR5, c[0x0][0x600] ;  /* 0x0001800000057ab9 */ /* 0x000fe20000000800 */
[----:B------:R-:W-:Y:S01]  /*85a0*/  ULDC UR4, c[0x0][0xc] ;  /* 0x0000030000047ab9 */ /* 0x000fe20000000800 */
[----:B------:R-:W-:Y:S01]  /*85b0*/  UIADD3 UR16, UR5, -0x1, URZ ;  /* 0xffffffff05107890 */ /* 0x000fe2000fffe03f */
[C---:B------:R-:W-:Y:S01]  /*85c0*/  LOP3.LUT P2, RZ, R0.reuse, 0x7f, RZ, 0xc0, !PT ;  /* 0x0000007f00ff7812 */ /* 0x040fe2000784c0ff */
[----:B------:R-:W-:Y:S01]  /*85d0*/  ULDC UR6, c[0x0][0x658] ;  /* 0x0001960000067ab9 */ /* 0x000fe20000000800 */
[----:B------:R-:W-:Y:S01]  /*85e0*/  ULDC UR5, c[0x0][0x10] ;  /* 0x0000040000057ab9 */ /* 0x000fe20000000800 */
[----:B------:R-:W-:Y:S01]  /*85f0*/  UMOV UR7, 0xffffffff ;  /* 0xffffffff00077882 */ /* 0x000fe20000000000 */
[----:B------:R-:W-:Y:S01]  /*8600*/  UMOV UR8, 0x1 ;  /* 0x0000000100087882 */ /* 0x000fe20000000000 */
[----:B------:R-:W-:Y:S01]  /*8610*/  UIMAD.WIDE.U32 UR4, UR4, UR5, URZ ;  /* 0x00000005040472a5 */ /* 0x000fe2000f8e003f */
[----:B------:R-:W-:Y:S01]  /*8620*/  LOP3.LUT P0, RZ, R0, 0x1f, RZ, 0xc0, !PT ;  /* 0x0000001f00ff7812 */ /* 0x000fe2000780c0ff */
[----:B------:R-:W-:Y:S01]  /*8630*/  USHF.L.U32 UR7, UR7, UR6, URZ ;  /* 0x0000000607077299 */ /* 0x000fe2000800063f */
[----:B------:R-:W-:Y:S01]  /*8640*/  BSSY B0, `(.L_x_170) ;  /* 0x00000bf000007945 */ /* 0x000fe20003800000 */
[----:B------:R-:W-:Y:S01]  /*8650*/  USHF.L.U32 UR18, UR8, UR6, URZ ;  /* 0x0000000608127299 */ /* 0x000fe2000800063f */
[----:B------:R-:W-:Y:S01]  /*8660*/  IMAD.MOV.U32 R15, RZ, RZ, 0x1 ;  /* 0x00000001ff0f7424 */ /* 0x000fe200078e00ff */
[----:B------:R-:W-:Y:S01]  /*8670*/  LOP3.LUT R16, R4, 0x2, RZ, 0xfc, !PT ;  /* 0x0000000204107812 */ /* 0x000fe200078efcff */
[----:B------:R-:W-:Y:S01]  /*8680*/  ULDC UR6, c[0x0][0x14] ;  /* 0x0000050000067ab9 */ /* 0x000fe20000000800 */
[----:B------:R-:W-:Y:S01]  /*8690*/  PLOP3.LUT P0, PT, P0, P2, PT, 0x8a, 0x0 ;  /* 0x000000000000781c */ /* 0x000fe20000705172 */
[----:B------:R-:W-:Y:S01]  /*86a0*/  UIMAD.WIDE.U32 UR20, UR4, UR6, URZ ;  /* 0x00000006041472a5 */ /* 0x000fe2000f8e003f */
[----:B------:R-:W-:Y:S01]  /*86b0*/  IMAD.MOV.U32 R13, RZ, RZ, RZ ;  /* 0x000000ffff0d7224 */ /* 0x000fe200078e00ff */
[----:B------:R-:W-:-:S02]  /*86c0*/  UIMAD UR13, UR5, UR6, URZ ;  /* 0x00000006050d72a4 */ /* 0x000fc4000f8e023f */
[----:B------:R-:W-:Y:S01]  /*86d0*/  ULOP3.LUT UR17, URZ, UR7, URZ, 0x33, !UPT ;  /* 0x000000073f117292 */ /* 0x000fe2000f8e333f */
[----:B0-----:R-:W-:Y:S01]  /*86e0*/  VIADD R5, R5, 0x1f ;  /* 0x0000001f05057836 */ /* 0x001fe20000000000 */
[----:B------:R-:W-:Y:S01]  /*86f0*/  UIADD3 UR13, UR21, UR13, URZ ;  /* 0x0000000d150d7290 */ /* 0x000fe2000fffe03f */
[----:B------:R-:W-:-:S03]  /*8700*/  ULDC.64 UR22, c[0x0][0x198] ;  /* 0x0000660000167ab9 */ /* 0x000fc60000000a00 */
[----:B------:R-:W-:-:S04]  /*8710*/  SHF.R.S32.HI R8, RZ, 0x1f, R5 ;  /* 0x0000001fff087819 */ /* 0x000fc80000011405 */
[----:B------:R-:W-:Y:S01]  /*8720*/  LEA.HI R8, R8, R5, RZ, 0x5 ;  /* 0x0000000508087211 */ /* 0x000fe200078f28ff */
[----:B------:R-:W-:-:S03]  /*8730*/  IMAD.MOV.U32 R5, RZ, RZ, 0x1 ;  /* 0x00000001ff057424 */ /* 0x000fc600078e00ff */
[----:B------:R-:W-:-:S05]  /*8740*/  SHF.R.S32.HI R12, RZ, 0x5, R8 ;  /* 0x00000005ff0c7819 */ /* 0x000fca0000011408 */
[----:B------:R-:W-:-:S07]  /*8750*/  VIADD R0, R12, 0x1 ;  /* 0x000000010c007836 */ /* 0x000fce0000000000 */
.L_x_182:
[----:B------:R-:W-:-:S03]  /*8760*/  UMOV UR4, 0xffffffff ;  /* 0xffffffff00047882 */ /* 0x000fc60000000000 */
[----:B------:R-:W-:Y:S05]  /*8770*/  BRA.DIV UR4, `(.L_x_171) ;  /* 0x0000001a04287947 */ /* 0x000fea000b800000 */
[----:B------:R-:W-:-:S13]  /*8780*/  ELECT P1, URZ, PT ;  /* 0x00000000003f782f */ /* 0x000fda0003820000 */
.L_x_211:
[----:B------:R-:W0:Y:S01]  /*8790*/  LDC R7, c[0x0][0x28c] ;  /* 0x0000a300ff077b82 */ /* 0x000e220000000800 */
[----:B------:R-:W-:Y:S01]  /*87a0*/  BSSY B1, `(.L_x_172) ;  /* 0x0000037000017945 */ /* 0x000fe20003800000 */
[----:B0-----:R-:W-:-:S13]  /*87b0*/  ISETP.LT.OR P1, PT, R7, 0x1, !P1 ;  /* 0x000000010700780c */ /* 0x001fda0004f21670 */
[----:B------:R-:W-:Y:S05]  /*87c0*/  @P1 BRA `(.L_x_173) ;  /* 0x0000000000d01947 */ /* 0x000fea0003800000 */
[----:B------:R-:W-:Y:S02]  /*87d0*/  IMAD.SHL.U32 R14, R14, 0x40, RZ ;  /* 0x000000400e0e7824 */ /* 0x000fe400078e00ff */
[----:B------:R-:W-:Y:S02]  /*87e0*/  IMAD.SHL.U32 R17, R11, 0x100, RZ ;  /* 0x000001000b117824 */ /* 0x000fe400078e00ff */
[----:B------:R-:W-:Y:S02]  /*87f0*/  IMAD.MOV.U32 R20, RZ, RZ, RZ ;  /* 0x000000ffff147224 */ /* 0x000fe400078e00ff */
[----:B------:R-:W-:Y:S02]  /*8800*/  IMAD.MOV.U32 R7, RZ, RZ, R0 ;  /* 0x000000ffff077224 */ /* 0x000fe400078e0000 */
[----:B------:R-:W-:Y:S02]  /*8810*/  IMAD.MOV.U32 R8, RZ, RZ, R5 ;  /* 0x000000ffff087224 */ /* 0x000fe400078e0005 */
[----:B------:R-:W-:-:S07]  /*8820*/  IMAD.MOV.U32 R9, RZ, RZ, R13 ;  /* 0x000000ffff097224 */ /* 0x000fce00078e000d */
.L_x_177:
[----:B------:R-:W0:Y:S01]  /*8830*/  S2R R11, SR_CgaCtaId ;  /* 0x00000000000b7919 */ /* 0x000e220000008800 */
[----:B------:R-:W-:-:S04]  /*8840*/  MOV R10, 0x400 ;  /* 0x00000400000a7802 */ /* 0x000fc80000000f00 */
[----:B0-----:R-:W-:Y:S02]  /*8850*/  LEA R18, R11, R10, 0x18 ;  /* 0x0000000a0b127211 */ /* 0x001fe400078ec0ff */
[----:B------:R-:W-:Y:S01]  /*8860*/  SHF.L.U32 R10, R8, 0x1f, RZ ;  /* 0x0000001f080a7819 */ /* 0x000fe200000006ff */
[----:B------:R-:W0:Y:S02]  /*8870*/  @!P2 LDC R11, c[0x0][0x500] ;  /* 0x00014000ff0bab82 */ /* 0x000e240000000800 */
[----:B------:R-:W-:-:S04]  /*8880*/  IMAD R19, R9, 0x8, R18 ;  /* 0x0000000809137824 */ /* 0x000fc800078e0212 */
[----:B------:R-:W1:Y:S02]  /*8890*/  SYNCS.PHASECHK.TRANS64.TRYWAIT P1, [R19+URZ+0xb0], R10 ;  /* 0x0000b00a130075a7 */ /* 0x000e64000802017f */
[----:B-1----:R-:W-:Y:S05]  /*88a0*/  @!P1 BRA `(.L_x_174) ;  /* 0x0000001400fc9947 */ /* 0x002fea0003800000 */
.L_x_212:
[----:B-1----:R-:W-:Y:S01]  /*88b0*/  PRMT R10, R16, 0x9910, RZ ;  /* 0x00009910100a7816 */ /* 0x002fe200000000ff */
[----:B0-----:R0:W-:Y:S03]  /*88c0*/  @!P2 SYNCS.ARRIVE.TRANS64 RZ, [R19+URZ], R11 ;  /* 0x0000000b13ffa9a7 */ /* 0x0011e6000800003f */
[----:B------:R-:W-:-:S13]  /*88d0*/  ISETP.NE.AND P1, PT, R10, 0x2, PT ;  /* 0x000000020a00780c */ /* 0x000fda0003f25270 */
[----:B0-----:R-:W-:Y:S05]  /*88e0*/  @P1 BRA `(.L_x_175) ;  /* 0x0000000000041947 */ /* 0x001fea0003800000 */
[----:B------:R-:W-:Y:S01]  /*88f0*/  BPT.TRAP 0x1 ;  /* 0x000000040000795c */ /* 0x000fe20000300000 */
.L_x_175:
[----:B------:R-:W-:Y:S05]  /*8900*/  @P0 BRA `(.L_x_176) ;  /* 0x0000000000040947 */ /* 0x000fea0003800000 */
[----:B------:R-:W-:Y:S01]  /*8910*/  BPT.TRAP 0x1 ;  /* 0x000000040000795c */ /* 0x000fe20000300000 */
.L_x_176:
[--C-:B------:R-:W-:Y:S01]  /*8920*/  IMAD R10, R9, 0x2000, R18.reuse ;  /* 0x00002000090a7824 */ /* 0x100fe200078e0212 */
[----:B------:R-:W-:Y:S01]  /*8930*/  R2UR UR9, R19 ;  /* 0x00000000130972ca */ /* 0x000fe200000e0000 */
[----:B------:R-:W-:Y:S01]  /*8940*/  IMAD R18, R9, 0x800, R18 ;  /* 0x0000080009127824 */ /* 0x000fe200078e0212 */
[----:B------:R-:W-:Y:S01]  /*8950*/  UIADD3 UR4, UP0, UR22, 0xf0, URZ ;  /* 0x000000f016047890 */ /* 0x000fe2000ff1e03f */
[----:B------:R-:W-:Y:S01]  /*8960*/  VIADD R7, R7, 0xffffffff ;  /* 0xffffffff07077836 */ /* 0x000fe20000000000 */
[----:B------:R-:W-:Y:S01]  /*8970*/  R2UR UR5, R10 ;  /* 0x000000000a0572ca */ /* 0x000fe200000e0000 */
[----:B------:R-:W-:Y:S01]  /*8980*/  UIADD3 UR24, UP1, UR22, 0x1f0, URZ ;  /* 0x000001f016187890 */ /* 0x000fe2000ff3e03f */
[----:B------:R-:W-:Y:S01]  /*8990*/  R2UR UR8, R18 ;  /* 0x00000000120872ca */ /* 0x000fe200000e0000 */
[----:B------:R-:W-:Y:S01]  /*89a0*/  VIADD R9, R9, 0x1 ;  /* 0x0000000109097836 */ /* 0x000fe20000000000 */
[----:B------:R-:W-:Y:S01]  /*89b0*/  R2UR UR11, R17 ;  /* 0x00000000110b72ca */ /* 0x000fe200000e0000 */
[----:B------:R-:W-:Y:S01]  /*89c0*/  UIADD3.X UR25, URZ, UR23, URZ, UP1, !UPT ;  /* 0x000000173f197290 */ /* 0x000fe20008ffe43f */
[----:B------:R-:W-:Y:S01]  /*89d0*/  R2UR UR10, R20 ;  /* 0x00000000140a72ca */ /* 0x000fe200000e0000 */
[----:B------:R-:W-:Y:S01]  /*89e0*/  UMOV UR6, 0x0 ;  /* 0x0000000000067882 */ /* 0x000fe20000000000 */
[----:B------:R-:W-:Y:S01]  /*89f0*/  R2UR UR12, R6 ;  /* 0x00000000060c72ca */ /* 0x000fe200000e0000 */
[----:B------:R-:W-:Y:S01]  /*8a00*/  UMOV UR7, 0x10000000 ;  /* 0x1000000000077882 */ /* 0x000fe20000000000 */
[----:B------:R-:W-:Y:S01]  /*8a10*/  R2UR UR19, R14 ;  /* 0x000000000e1372ca */ /* 0x000fe200000e0000 */
[----:B------:R-:W-:Y:S01]  /*8a20*/  VIADD R20, R20, 0x20 ;  /* 0x0000002014147836 */ /* 0x000fe20000000000 */
[----:B------:R-:W-:Y:S01]  /*8a30*/  ISETP.GT.AND P4, PT, R7, 0x1, PT ;  /* 0x000000010700780c */ /* 0x000fe20003f84270 */
[----:B------:R-:W-:Y:S01]  /*8a40*/  UIADD3 UR14, UR5, 0x280, URZ ;  /* 0x00000280050e7890 */ /* 0x000fe2000fffe03f */
[----:B------:R-:W-:Y:S01]  /*8a50*/  ISETP.NE.AND P1, PT, R9, 0x16, PT ;  /* 0x000000160900780c */ /* 0x000fe20003f25270 */
[----:B------:R-:W-:-:S02]  /*8a60*/  UIADD3.X UR5, URZ, UR23, URZ, UP0, !UPT ;  /* 0x000000173f057290 */ /* 0x000fc400087fe43f */
[----:B------:R-:W-:Y:S01]  /*8a70*/  UIADD3 UR15, UR8, 0x2c280, URZ ;  /* 0x0002c280080f7890 */ /* 0x000fe2000fffe03f */
[----:B------:R-:W-:Y:S02]  /*8a80*/  SEL R11, RZ, 0x1, P1 ;  /* 0x00000001ff0b7807 */ /* 0x000fe40000800000 */
[----:B------:R-:W-:Y:S01]  /*8a90*/  UMOV UR8, UR14 ;  /* 0x0000000e00087c82 */ /* 0x000fe20008000000 */
[----:B------:R-:W-:Y:S02]  /*8aa0*/  SEL R9, R9, RZ, P1 ;  /* 0x000000ff09097207 */ /* 0x000fe40000800000 */
[----:B------:R-:W-:Y:S01]  /*8ab0*/  LOP3.LUT R8, R8, R11, RZ, 0x3c, !PT ;  /* 0x0000000b08087212 */ /* 0x000fe200078e3cff */
[----:B------:R0:W-:Y:S02]  /*8ac0*/  UTMALDG.3D [UR8], [UR4], desc[UR6] ;  /* 0x00000608040075b4 */ /* 0x0001e40008011000 */
[----:B0-----:R-:W-:Y:S01]  /*8ad0*/  UMOV UR8, UR15 ;  /* 0x0000000f00087c82 */ /* 0x001fe20008000000 */
[----:B------:R-:W-:-:S02]  /*8ae0*/  UMOV UR11, UR19 ;  /* 0x00000013000b7c82 */ /* 0x000fc40008000000 */
[----:B------:R0:W-:Y:S02]  /*8af0*/  UTMALDG.3D [UR8], [UR24], desc[UR6] ;  /* 0x00000608180075b4 */ /* 0x0001e40008011000 */
[----:B0-----:R-:W-:Y:S05]  /*8b00*/  @P4 BRA `(.L_x_177) ;  /* 0xfffffffc00484947 */ /* 0x001fea000383ffff */
.L_x_173:
[----:B------:R-:W-:Y:S05]  /*8b10*/  BSYNC B1 ;  /* 0x0000000000017941 */ /* 0x000fea0003800000 */
.L_x_172:
[----:B------:R-:W-:Y:S01]  /*8b20*/  LOP3.LUT P4, RZ, R15, 0xff, RZ, 0xc0, !PT ;  /* 0x000000ff0fff7812 */ /* 0x000fe2000788c0ff */
[----:B------:R-:W-:Y:S01]  /*8b30*/  IMAD.IADD R13, R12, 0x1, R13 ;  /* 0x000000010c0d7824 */ /* 0x000fe200078e020d */
[----:B------:R-:W-:Y:S01]  /*8b40*/  IADD3 R2, P5, R2, UR20, RZ ;  /* 0x0000001402027c10 */ /* 0x000fe2000ffbe0ff */
[----:B------:R-:W-:Y:S01]  /*8b50*/  ULDC.64 UR4, c[0x0][0x650] ;  /* 0x0001940000047ab9 */ /* 0x000fe20000000a00 */
[----:B------:R-:W-:Y:S01]  /*8b60*/  BSSY B1, `(.L_x_178) ;  /* 0x000006a000017945 */ /* 0x000fe20003800000 */
[----:B------:R-:W-:Y:S01]  /*8b70*/  IMAD.MOV.U32 R11, RZ, RZ, -0x1 ;  /* 0xffffffffff0b7424 */ /* 0x000fe200078e00ff */
[----:B------:R-:W-:Y:S01]  /*8b80*/  ISETP.GT.U32.AND P1, PT, R13, 0x15, PT ;  /* 0x000000150d00780c */ /* 0x000fe20003f24070 */
[----:B------:R-:W-:Y:S01]  /*8b90*/  IMAD.MOV.U32 R14, RZ, RZ, -0x1 ;  /* 0xffffffffff0e7424 */ /* 0x000fe200078e00ff */
[----:B------:R-:W-:Y:S02]  /*8ba0*/  IADD3.X R3, R3, UR13, RZ, P5, !PT ;  /* 0x0000000d03037c10 */ /* 0x000fe4000affe4ff */
[----:B------:R-:W-:-:S02]  /*8bb0*/  ISETP.LT.U32.AND P1, PT, R12, 0x16, P1 ;  /* 0x000000160c00780c */ /* 0x000fc40000f21070 */
[----:B------:R-:W-:Y:S01]  /*8bc0*/  PRMT R15, RZ, 0x7610, R15 ;  /* 0x00007610ff0f7816 */ /* 0x000fe2000000000f */
[----:B------:R-:W0:Y:S01]  /*8bd0*/  @P4 S2R R7, SR_CgaCtaId ;  /* 0x0000000000074919 */ /* 0x000e220000008800 */
[----:B------:R-:W-:-:S04]  /*8be0*/  @P4 MOV R6, 0x400 ;  /* 0x0000040000064802 */ /* 0x000fc80000000f00 */
[----:B0-----:R-:W-:Y:S01]  /*8bf0*/  @P4 LEA R8, R7, R6, 0x18 ;  /* 0x0000000607084211 */ /* 0x001fe200078ec0ff */
[----:B------:R-:W-:Y:S01]  /*8c00*/  IMAD.WIDE.U32 R6, R13, -0x45d1745d, RZ ;  /* 0xba2e8ba30d067825 */ /* 0x000fe200078e00ff */
[----:B------:R-:W-:Y:S02]  /*8c10*/  SEL R6, RZ, 0x1, !P1 ;  /* 0x00000001ff067807 */ /* 0x000fe40004800000 */
[----:B------:R-:W-:Y:S01]  /*8c20*/  ISETP.GE.U32.AND P1, PT, R2, UR4, PT ;  /* 0x0000000402007c0c */ /* 0x000fe2000bf26070 */
[----:B------:R0:W-:Y:S01]  /*8c30*/  @P4 SYNCS.ARRIVE.TRANS64.A1T0 RZ, [R8+URZ+0x178], RZ ;  /* 0x000178ff08ff49a7 */ /* 0x0001e2000810003f */
[----:B------:R-:W-:Y:S02]  /*8c40*/  ISETP.GE.U32.AND P4, PT, R12, 0x16, PT ;  /* 0x000000160c00780c */ /* 0x000fe40003f86070 */
[----:B------:R-:W-:Y:S02]  /*8c50*/  ISETP.GE.U32.AND.EX P1, PT, R3, UR5, PT, P1 ;  /* 0x0000000503007c0c */ /* 0x000fe4000bf26110 */
[----:B------:R-:W-:Y:S01]  /*8c60*/  LOP3.LUT R5, R5, R6, RZ, 0x3c, !PT ;  /* 0x0000000605057212 */ /* 0x000fe200078e3cff */
[----:B------:R-:W-:Y:S01]  /*8c70*/  IMAD.MOV.U32 R6, RZ, RZ, -0x1 ;  /* 0xffffffffff067424 */ /* 0x000fe200078e00ff */
[----:B0-----:R-:W-:-:S02]  /*8c80*/  SHF.R.U32.HI R8, RZ, 0x4, R7 ;  /* 0x00000004ff087819 */ /* 0x001fc40000011607 */
[----:B------:R-:W-:-:S03]  /*8c90*/  PRMT R7, RZ, 0x7610, R7 ;  /* 0x00007610ff077816 */ /* 0x000fc60000000007 */
[----:B------:R-:W-:Y:S02]  /*8ca0*/  IMAD R13, R8, -0x16, R13 ;  /* 0xffffffea080d7824 */ /* 0x000fe400078e020d */
[----:B------:R-:W-:Y:S02]  /*8cb0*/  @P4 LOP3.LUT R5, R5, 0x1, R8, 0x78, !PT ;  /* 0x0000000105054812 */ /* 0x000fe400078e7808 */
[----:B------:R-:W-:Y:S05]  /*8cc0*/  @P1 BRA `(.L_x_179) ;  /* 0x00000004004c1947 */ /* 0x000fea0003800000 */
[----:B------:R-:W-:Y:S01]  /*8cd0*/  ULDC.64 UR4, c[0x0][0x628] ;  /* 0x00018a0000047ab9 */ /* 0x000fe20000000a00 */
[----:B------:R-:W0:Y:S01]  /*8ce0*/  S2R R17, SR_CTAID.X ;  /* 0x0000000000117919 */ /* 0x000e220000002500 */
[----:B------:R-:W-:Y:S01]  /*8cf0*/  ISETP.NE.U32.AND P1, PT, RZ, UR4, PT ;  /* 0x00000004ff007c0c */ /* 0x000fe2000bf25070 */
[----:B------:R-:W-:Y:S01]  /*8d00*/  ULDC UR7, c[0x0][0x630] ;  /* 0x00018c0000077ab9 */ /* 0x000fe20000000800 */
[----:B------:R-:W-:Y:S01]  /*8d10*/  IMAD.MOV.U32 R6, RZ, RZ, R2 ;  /* 0x000000ffff067224 */ /* 0x000fe200078e0002 */
[----:B------:R-:W1:Y:S01]  /*8d20*/  S2R R14, SR_CTAID.Y ;  /* 0x00000000000e7919 */ /* 0x000e620000002600 */
[----:B------:R-:W-:Y:S01]  /*8d30*/  ISETP.NE.AND.EX P1, PT, RZ, UR5, PT, P1 ;  /* 0x00000005ff007c0c */ /* 0x000fe2000bf25310 */
[----:B------:R-:W-:-:S12]  /*8d40*/  IMAD.MOV.U32 R7, RZ, RZ, R3 ;  /* 0x000000ffff077224 */ /* 0x000fd800078e0003 */
[----:B------:R-:W-:Y:S05]  /*8d50*/  @!P1 BRA `(.L_x_180) ;  /* 0x0000000000289947 */ /* 0x000fea0003800000 */
[----:B------:R-:W-:Y:S02]  /*8d60*/  ULDC UR6, c[0x0][0x634] ;  /* 0x00018d0000067ab9 */ /* 0x000fe40000000800 */
[----:B------:R-:W-:-:S05]  /*8d70*/  IADD3 R11, P1, R2, UR6, RZ ;  /* 0x00000006020b7c10 */ /* 0x000fca000ff3e0ff */
[----:B------:R-:W-:-:S04]  /*8d80*/  IMAD.X R19, RZ, RZ, R3, P1 ;  /* 0x000000ffff137224 */ /* 0x000fc800008e0603 */
[----:B------:R-:W-:-:S04]  /*8d90*/  IMAD.WIDE.U32 R8, R19, UR4, RZ ;  /* 0x0000000413087c25 */ /* 0x000fc8000f8e00ff */
[----:B------:R-:W-:-:S04]  /*8da0*/  IMAD.WIDE.U32 R8, P1, R11, UR5, R8 ;  /* 0x000000050b087c25 */ /* 0x000fc8000f820008 */
[----:B------:R-:W-:-:S04]  /*8db0*/  IMAD.WIDE.U32 R10, R11, UR4, RZ ;  /* 0x000000040b0a7c25 */ /* 0x000fc8000f8e00ff */
[----:B------:R-:W-:Y:S01]  /*8dc0*/  IMAD.X R7, RZ, RZ, RZ, P1 ;  /* 0x000000ffff077224 */ /* 0x000fe200008e06ff */
[----:B------:R-:W-:Y:S01]  /*8dd0*/  IADD3 RZ, P1, R11, R8, RZ ;  /* 0x000000080bff7210 */ /* 0x000fe20007f3e0ff */
[----:B------:R-:W-:-:S04]  /*8de0*/  IMAD.MOV.U32 R6, RZ, RZ, R9 ;  /* 0x000000ffff067224 */ /* 0x000fc800078e0009 */
[----:B------:R-:W-:-:S08]  /*8df0*/  IMAD.WIDE.U32.X R6, R19, UR5, R6, P1 ;  /* 0x0000000513067c25 */ /* 0x000fd000088e0406 */
.L_x_180:
[--C-:B------:R-:W-:Y:S01]  /*8e00*/  SHF.R.U64 R10, R6, UR7, R7.reuse ;  /* 0x00000007060a7c19 */ /* 0x100fe20008001207 */
[----:B------:R-:W-:Y:S01]  /*8e10*/  ULDC.64 UR4, c[0x0][0x620] ;  /* 0x0001880000047ab9 */ /* 0x000fe20000000a00 */
[----:B------:R-:W-:Y:S01]  /*8e20*/  SHF.R.U32.HI R6, RZ, UR7, R7 ;  /* 0x00000007ff067c19 */ /* 0x000fe20008011607 */
[----:B------:R-:W2:Y:S01]  /*8e30*/  LDC R22, c[0x0][0x144] ;  /* 0x00005100ff167b82 */ /* 0x000ea20000000800 */
[----:B------:R-:W-:Y:S01]  /*8e40*/  IADD3 R9, P1, RZ, -R10, RZ ;  /* 0x8000000aff097210 */ /* 0x000fe20007f3e0ff */
[----:B------:R-:W-:Y:S01]  /*8e50*/  ULDC.64 UR8, c[0x0][0x640] ;  /* 0x0001900000087ab9 */ /* 0x000fe20000000a00 */
[----:B0-----:R-:W-:Y:S01]  /*8e60*/  I2FP.F32.U32 R11, R17 ;  /* 0x00000011000b7245 */ /* 0x001fe20000201000 */
[----:B------:R-:W-:Y:S02]  /*8e70*/  ULDC UR6, c[0x0][0x608] ;  /* 0x0001820000067ab9 */ /* 0x000fe40000000800 */
[----:B------:R-:W-:Y:S01]  /*8e80*/  IMAD.X R6, RZ, RZ, ~R6, P1 ;  /* 0x000000ffff067224 */ /* 0x000fe200008e0e06 */
[----:B------:R-:W-:Y:S01]  /*8e90*/  ISETP.NE.U32.AND P1, PT, RZ, UR8, PT ;  /* 0x00000008ff007c0c */ /* 0x000fe2000bf25070 */
[----:B------:R-:W0:Y:S02]  /*8ea0*/  LDC R19, c[0x0][0x148] ;  /* 0x00005200ff137b82 */ /* 0x000e240000000800 */
[----:B------:R-:W-:Y:S01]  /*8eb0*/  IMAD R8, R6, UR4, RZ ;  /* 0x0000000406087c24 */ /* 0x000fe2000f8e02ff */
[----:B------:R-:W-:Y:S01]  /*8ec0*/  ISETP.NE.AND.EX P1, PT, RZ, UR9, PT, P1 ;  /* 0x00000009ff007c0c */ /* 0x000fe2000bf25310 */
[----:B------:R-:W-:Y:S01]  /*8ed0*/  IMAD.WIDE.U32 R6, R9, UR4, R2 ;  /* 0x0000000409067c25 */ /* 0x000fe2000f8e0002 */
[----:B------:R-:W-:-:S03]  /*8ee0*/  ULDC UR4, c[0x0][0x150] ;  /* 0x0000540000047ab9 */ /* 0x000fc60000000800 */
[----:B------:R-:W-:Y:S02]  /*8ef0*/  IMAD R9, R9, UR5, R8 ;  /* 0x0000000509097c24 */ /* 0x000fe4000f8e0208 */
[----:B------:R-:W-:Y:S01]  /*8f00*/  FMUL R8, R11, UR4 ;  /* 0x000000040b087c20 */ /* 0x000fe20008400000 */
[----:B------:R-:W-:Y:S01]  /*8f10*/  ULDC UR4, c[0x0][0x618] ;  /* 0x0001860000047ab9 */ /* 0x000fe20000000800 */
[----:B------:R-:W-:Y:S01]  /*8f20*/  ULDC UR5, c[0x0][0x154] ;  /* 0x0000550000057ab9 */ /* 0x000fe20000000800 */
[----:B------:R-:W-:-:S03]  /*8f30*/  IMAD.IADD R7, R7, 0x1, R9 ;  /* 0x0000000107077824 */ /* 0x000fc600078e0209 */
[----:B------:R-:W3:Y:S02]  /*8f40*/  F2I.U32.TRUNC.NTZ R8, R8 ;  /* 0x0000000800087305 */ /* 0x000ee4000020f000 */
[----:B------:R-:W-:Y:S02]  /*8f50*/  SHF.R.U64 R11, R6, UR4, R7 ;  /* 0x00000004060b7c19 */ /* 0x000fe40008001207 */
[----:B-1----:R-:W-:-:S05]  /*8f60*/  I2FP.F32.U32 R6, R14 ;  /* 0x0000000e00067245 */ /* 0x002fca0000201000 */
[----:B------:R-:W-:Y:S01]  /*8f70*/  FMUL R21, R6, UR5 ;  /* 0x0000000506157c20 */ /* 0x000fe20008400000 */
[----:B------:R-:W-:Y:S01]  /*8f80*/  SHF.R.U32.HI R6, RZ, UR4, R7 ;  /* 0x00000004ff067c19 */ /* 0x000fe20008011607 */
[----:B------:R-:W-:-:S03]  /*8f90*/  ULDC UR4, c[0x0][0x658] ;  /* 0x0001960000047ab9 */ /* 0x000fc60000000800 */
[--C-:B------:R-:W-:Y:S01]  /*8fa0*/  SHF.R.U64 R20, R11, UR6, R6.reuse ;  /* 0x000000060b147c19 */ /* 0x100fe20008001206 */
[----:B------:R-:W1:Y:S01]  /*8fb0*/  F2I.U32.TRUNC.NTZ R21, R21 ;  /* 0x0000001500157305 */ /* 0x000e62000020f000 */
[----:B------:R-:W-:Y:S01]  /*8fc0*/  SHF.R.U32.HI R7, RZ, UR6, R6 ;  /* 0x00000006ff077c19 */ /* 0x000fe20008011606 */
[----:B---3--:R-:W-:-:S03]  /*8fd0*/  IMAD.MOV R8, RZ, RZ, -R8 ;  /* 0x000000ffff087224 */ /* 0x008fc600078e0a08 */
[----:B------:R-:W-:Y:S01]  /*8fe0*/  SHF.R.U64 R18, R20, UR4, R7 ;  /* 0x0000000414127c19 */ /* 0x000fe20008001207 */
[----:B--2---:R-:W-:Y:S01]  /*8ff0*/  IMAD R17, R22, R8, R17 ;  /* 0x0000000816117224 */ /* 0x004fe200078e0211 */
[----:B------:R-:W-:-:S03]  /*9000*/  SHF.R.U32.HI R23, RZ, UR4, R7 ;  /* 0x00000004ff177c19 */ /* 0x000fc60008011607 */
[----:B------:R-:W-:Y:S02]  /*9010*/  IMAD.MOV.U32 R6, RZ, RZ, R18 ;  /* 0x000000ffff067224 */ /* 0x000fe400078e0012 */
[----:B------:R-:W-:Y:S01]  /*9020*/  IMAD.MOV.U32 R7, RZ, RZ, R23 ;  /* 0x000000ffff077224 */ /* 0x000fe200078e0017 */
[----:B-1----:R-:W-:Y:S06]  /*9030*/  @!P1 BRA `(.L_x_181) ;  /* 0x0000000000289947 */ /* 0x002fec0003800000 */
[----:B------:R-:W-:Y:S02]  /*9040*/  ULDC UR4, c[0x0][0x64c] ;  /* 0x0001930000047ab9 */ /* 0x000fe40000000800 */
[----:B------:R-:W-:-:S05]  /*9050*/  IADD3 R7, P1, R18, UR4, RZ ;  /* 0x0000000412077c10 */ /* 0x000fca000ff3e0ff */
[----:B------:R-:W-:-:S04]  /*9060*/  IMAD.X R23, RZ, RZ, R23, P1 ;  /* 0x000000ffff177224 */ /* 0x000fc800008e0617 */
[----:B------:R-:W-:-:S04]  /*9070*/  IMAD.WIDE.U32 R8, R23, UR8, RZ ;  /* 0x0000000817087c25 */ /* 0x000fc8000f8e00ff */
[----:B------:R-:W-:-:S04]  /*9080*/  IMAD.WIDE.U32 R8, P1, R7, UR9, R8 ;  /* 0x0000000907087c25 */ /* 0x000fc8000f820008 */
[----:B------:R-:W-:-:S04]  /*9090*/  IMAD.WIDE.U32 R6, R7, UR8, RZ ;  /* 0x0000000807067c25 */ /* 0x000fc8000f8e00ff */
[----:B------:R-:W-:Y:S01]  /*90a0*/  IMAD.MOV.U32 R6, RZ, RZ, R9 ;  /* 0x000000ffff067224 */ /* 0x000fe200078e0009 */
[----:B------:R-:W-:Y:S01]  /*90b0*/  IADD3 RZ, P4, R7, R8, RZ ;  /* 0x0000000807ff7210 */ /* 0x000fe20007f9e0ff */
[----:B------:R-:W-:-:S04]  /*90c0*/  IMAD.X R7, RZ, RZ, RZ, P1 ;  /* 0x000000ffff077224 */ /* 0x000fc800008e06ff */
[----:B------:R-:W-:-:S08]  /*90d0*/  IMAD.WIDE.U32.X R6, R23, UR9, R6, P4 ;  /* 0x0000000917067c25 */ /* 0x000fd0000a0e0406 */
.L_x_181:
[----:B------:R-:W-:Y:S01]  /*90e0*/  ULDC UR4, c[0x0][0x648] ;  /* 0x0001920000047ab9 */ /* 0x000fe20000000800 */
[----:B------:R-:W-:Y:S01]  /*90f0*/  LOP3.LUT R20, R20, UR17, RZ, 0xc0, !PT ;  /* 0x0000001114147c12 */ /* 0x000fe2000f8ec0ff */
[----:B------:R-:W-:Y:S01]  /*9100*/  IMAD.MOV R21, RZ, RZ, -R21 ;  /* 0x000000ffff157224 */ /* 0x000fe200078e0a15 */
[----:B------:R-:W-:Y:S01]  /*9110*/  SHF.R.U64 R7, R6, UR4, R7 ;  /* 0x0000000406077c19 */ /* 0x000fe20008001207 */
[----:B------:R-:W-:Y:S01]  /*9120*/  ULDC UR4, c[0x0][0x638] ;  /* 0x00018e0000047ab9 */ /* 0x000fe20000000800 */
[----:B------:R-:W-:Y:S01]  /*9130*/  LOP3.LUT R11, R11, UR16, RZ, 0xc0, !PT ;  /* 0x000000100b0b7c12 */ /* 0x000fe2000f8ec0ff */
[----:B0-----:R-:W-:Y:S01]  /*9140*/  @P3 IMAD R17, R19, R21, R14 ;  /* 0x0000001513113224 */ /* 0x001fe200078e020e */
[----:B------:R-:W-:Y:S01]  /*9150*/  ULDC UR5, c[0x0][0x610] ;  /* 0x0001840000057ab9 */ /* 0x000fe20000000800 */
[----:B------:R-:W-:Y:S02]  /*9160*/  IMAD.MOV R9, RZ, RZ, -R7 ;  /* 0x000000ffff097224 */ /* 0x000fe400078e0a07 */
[----:B------:R-:W-:-:S02]  /*9170*/  IMAD R20, R7, UR18, R20 ;  /* 0x0000001207147c24 */ /* 0x000fc4000f8e0214 */
[----:B------:R-:W-:Y:S01]  /*9180*/  IMAD R18, R9, UR4, R18 ;  /* 0x0000000409127c24 */ /* 0x000fe2000f8e0212 */
[----:B------:R-:W-:Y:S01]  /*9190*/  ULDC UR4, c[0x0][0x600] ;  /* 0x0001800000047ab9 */ /* 0x000fe20000000800 */
[----:B------:R-:W-:Y:S02]  /*91a0*/  IMAD R17, R20, UR5, R17 ;  /* 0x0000000514117c24 */ /* 0x000fe4000f8e0211 */
[----:B------:R-:W-:Y:S02]  /*91b0*/  IMAD R18, R18, UR4, R11 ;  /* 0x0000000412127c24 */ /* 0x000fe4000f8e020b */
[----:B------:R-:W-:Y:S02]  /*91c0*/  IMAD.MOV.U32 R7, RZ, RZ, 0x1 ;  /* 0x00000001ff077424 */ /* 0x000fe400078e00ff */
[----:B------:R-:W-:Y:S01]  /*91d0*/  IMAD.MOV.U32 R6, RZ, RZ, R10 ;  /* 0x000000ffff067224 */ /* 0x000fe200078e000a */
[----:B------:R-:W-:Y:S02]  /*91e0*/  SEL R14, R18, R17, !P3 ;  /* 0x00000011120e7207 */ /* 0x000fe40005800000 */
[----:B------:R-:W-:-:S07]  /*91f0*/  SEL R11, R17, R18, !P3 ;  /* 0x00000012110b7207 */ /* 0x000fce0005800000 */
.L_x_179:
[----:B------:R-:W-:Y:S05]  /*9200*/  BSYNC B1 ;  /* 0x0000000000017941 */ /* 0x000fea0003800000 */
.L_x_178:
[----:B------:R-:W-:-:S13]  /*9210*/  LOP3.LUT P1, RZ, R7, 0xff, RZ, 0xc0, !PT ;  /* 0x000000ff07ff7812 */ /* 0x000fda000782c0ff */
[----:B------:R-:W-:Y:S05]  /*9220*/  @P1 BRA `(.L_x_182) ;  /* 0xfffffff4004c1947 */ /* 0x000fea000383ffff */
[----:B------:R-:W-:Y:S05]  /*9230*/  BSYNC B0 ;  /* 0x0000000000007941 */ /* 0x000fea0003800000 */
.L_x_170:
[----:B------:R-:W-:-:S03]  /*9240*/  UMOV UR4, 0xffffffff ;  /* 0xffffffff00047882 */ /* 0x000fc60000000000 */
[----:B------:R-:W-:Y:S05]  /*9250*/  BRA.DIV UR4, `(.L_x_183) ;  /* 0x0000000e04a47947 */ /* 0x000fea000b800000 */
[----:B------:R-:W-:-:S13]  /*9260*/  ELECT P0, URZ, PT ;  /* 0x00000000003f782f */ /* 0x000fda0003800000 */
.L_x_215:
[----:B------:R-:W-:Y:S04]  /*9270*/  BSSY B0, `(.L_x_184) ;  /* 0x00000cd000007945 */ /* 0x000fe80003800000 */
[----:B------:R-:W-:Y:S05]  /*9280*/  @!P0 BRA `(.L_x_185) ;  /* 0x0000000c002c8947 */ /* 0x000fea0003800000 */
[----:B------:R-:W-:-:S04]  /*9290*/  LOP3.LUT R4, R4, 0x2, RZ, 0xfc, !PT ;  /* 0x0000000204047812 */ /* 0x000fc800078efcff */
[----:B------:R-:W-:-:S13]  /*92a0*/  ISETP.NE.AND P0, PT, R4, 0x3, PT ;  /* 0x000000030400780c */ /* 0x000fda0003f05270 */
[----:B------:R-:W-:Y:S05]  /*92b0*/  @!P0 BRA `(.L_x_186) ;  /* 0x0000000000048947 */ /* 0x000fea0003800000 */
[----:B------:R-:W-:Y:S01]  /*92c0*/  BPT.TRAP 0x1 ;  /* 0x000000040000795c */ /* 0x000fe20000300000 */
.L_x_186:
[----:B------:R-:W0:Y:S01]  /*92d0*/  S2R R3, SR_CgaCtaId ;  /* 0x0000000000037919 */ /* 0x000e220000008800 */
[----:B------:R-:W-:-:S04]  /*92e0*/  MOV R0, 0x400 ;  /* 0x0000040000007802 */ /* 0x000fc80000000f00 */
[----:B0-----:R-:W-:Y:S02]  /*92f0*/  LEA R0, R3, R0, 0x18 ;  /* 0x0000000003007211 */ /* 0x001fe400078ec0ff */
[----:B------:R-:W-:-:S03]  /*9300*/  SHF.L.U32 R3, R5, 0x1f, RZ ;  /* 0x0000001f05037819 */ /* 0x000fc600000006ff */
[----:B------:R-:W-:-:S04]  /*9310*/  VIADD R0, R0, 0xb0 ;  /* 0x000000b000007836 */ /* 0x000fc80000000000 */
[C---:B------:R-:W-:Y:S02]  /*9320*/  IMAD R6, R13.reuse, 0x8, R0 ;  /* 0x000000080d067824 */ /* 0x040fe400078e0200 */
[----:B------:R-:W-:Y:S02]  /*9330*/  VIADD R13, R13, 0x1 ;  /* 0x000000010d0d7836 */ /* 0x000fe40000000000 */
[----:B------:R-:W0:Y:S03]  /*9340*/  SYNCS.PHASECHK.TRANS64.TRYWAIT P0, [R6+URZ], R3 ;  /* 0x00000003060075a7 */ /* 0x000e26000800017f */
[----:B------:R-:W-:-:S04]  /*9350*/  ISETP.NE.AND P1, PT, R13, 0x16, PT ;  /* 0x000000160d00780c */ /* 0x000fc80003f25270 */
[----:B------:R-:W-:Y:S02]  /*9360*/  SEL R2, RZ, 0x1, P1 ;  /* 0x00000001ff027807 */ /* 0x000fe40000800000 */
[----:B------:R-:W-:Y:S02]  /*9370*/  SEL R13, R13, RZ, P1 ;  /* 0x000000ff0d0d7207 */ /* 0x000fe40000800000 */
[----:B------:R-:W-:-:S03]  /*9380*/  LOP3.LUT R8, R5, R2, RZ, 0x3c, !PT ;  /* 0x0000000205087212 */ /* 0x000fc600078e3cff */
[----:B------:R-:W-:Y:S01]  /*9390*/  IMAD R7, R13, 0x8, R0 ;  /* 0x000000080d077824 */ /* 0x000fe200078e0200 */
[----:B------:R-:W-:Y:S01]  /*93a0*/  SHF.L.U32 R4, R8, 0x1f, RZ ;  /* 0x0000001f08047819 */ /* 0x000fe200000006ff */
[----:B0-----:R-:W-:Y:S06]  /*93b0*/  @!P0 BRA `(.L_x_187) ;  /* 0x0000000c00708947 */ /* 0x001fec0003800000 */
.L_x_216:
[----:B------:R-:W1:Y:S01]  /*93c0*/  SYNCS.PHASECHK.TRANS64.TRYWAIT P0, [R7+URZ], R4 ;  /* 0x00000004070075a7 */ /* 0x000e62000800017f */
[----:B------:R-:W-:-:S05]  /*93d0*/  VIADD R2, R13, 0x1 ;  /* 0x000000010d027836 */ /* 0x000fca0000000000 */
[----:B------:R-:W-:-:S04]  /*93e0*/  ISETP.NE.AND P1, PT, R2, 0x16, PT ;  /* 0x000000160200780c */ /* 0x000fc80003f25270 */
[----:B0-----:R-:W-:Y:S02]  /*93f0*/  SEL R3, RZ, 0x1, P1 ;  /* 0x00000001ff037807 */ /* 0x001fe40000800000 */
[----:B------:R-:W-:Y:S02]  /*9400*/  SEL R9, R2, RZ, P1 ;  /* 0x000000ff02097207 */ /* 0x000fe40000800000 */
[----:B------:R-:W-:-:S03]  /*9410*/  LOP3.LUT R8, R8, R3, RZ, 0x3c, !PT ;  /* 0x0000000308087212 */ /* 0x000fc600078e3cff */
[----:B------:R-:W-:Y:S01]  /*9420*/  IMAD R6, R9, 0x8, R0 ;  /* 0x0000000809067824 */ /* 0x000fe200078e0200 */
[----:B------:R-:W-:Y:S01]  /*9430*/  SHF.L.U32 R5, R8, 0x1f, RZ ;  /* 0x0000001f08057819 */ /* 0x000fe200000006ff */
[----:B-1----:R-:W-:Y:S06]  /*9440*/  @!P0 BRA `(.L_x_188) ;  /* 0x0000000c00608947 */ /* 0x002fec0003800000 */
.L_x_217:
[----:B------:R-:W1:Y:S01]  /*9450*/  SYNCS.PHASECHK.TRANS64.TRYWAIT P0, [R6+URZ], R5 ;  /* 0x00000005060075a7 */ /* 0x000e62000800017f */
[----:B------:R-:W-:-:S05]  /*9460*/  VIADD R2, R9, 0x1 ;  /* 0x0000000109027836 */ /* 0x000fca0000000000 */
[----:B------:R-:W-:-:S04]  /*9470*/  ISETP.NE.AND P1, PT, R2, 0x16, PT ;  /* 0x000000160200780c */ /* 0x000fc80003f25270 */
[----:B------:R-:W-:Y:S02]  /*9480*/  SEL R3, RZ, 0x1, P1 ;  /* 0x00000001ff037807 */ /* 0x000fe40000800000 */
[----:B0-----:R-:W-:Y:S02]  /*9490*/  SEL R7, R2, RZ, P1 ;  /* 0x000000ff02077207 */ /* 0x001fe40000800000 */
[----:B------:R-:W-:-:S03]  /*94a0*/  LOP3.LUT R8, R8, R3, RZ, 0x3c, !PT ;  /* 0x0000000308087212 */ /* 0x000fc600078e3cff */
[----:B------:R-:W-:Y:S01]  /*94b0*/  IMAD R9, R7, 0x8, R0 ;  /* 0x0000000807097824 */ /* 0x000fe200078e0200 */
[----:B------:R-:W-:Y:S01]  /*94c0*/  SHF.L.U32 R4, R8, 0x1f, RZ ;  /* 0x0000001f08047819 */ /* 0x000fe200000006ff */
[----:B-1----:R-:W-:Y:S06]  /*94d0*/  @!P0 BRA `(.L_x_189) ;  /* 0x0000000c00508947 */ /* 0x002fec0003800000 */
.L_x_218:
[----:B------:R-:W1:Y:S01]  /*94e0*/  SYNCS.PHASECHK.TRANS64.TRYWAIT P0, [R9+URZ], R4 ;  /* 0x00000004090075a7 */ /* 0x000e62000800017f */
[----:B------:R-:W-:-:S05]  /*94f0*/  VIADD R2, R7, 0x1 ;  /* 0x0000000107027836 */ /* 0x000fca0000000000 */
[----:B------:R-:W-:-:S04]  /*9500*/  ISETP.NE.AND P1, PT, R2, 0x16, PT ;  /* 0x000000160200780c */ /* 0x000fc80003f25270 */
[----:B------:R-:W-:Y:S02]  /*9510*/  SEL R3, RZ, 0x1, P1 ;  /* 0x00000001ff037807 */ /* 0x000fe40000800000 */
[----:B------:R-:W-:Y:S02]  /*9520*/  SEL R7, R2, RZ, P1 ;  /* 0x000000ff02077207 */ /* 0x000fe40000800000 */
[----:B------:R-:W-:-:S03]  /*9530*/  LOP3.LUT R8, R8, R3, RZ, 0x3c, !PT ;  /* 0x0000000308087212 */ /* 0x000fc600078e3cff */
[----:B0-----:R-:W-:Y:S01]  /*9540*/  IMAD R6, R7, 0x8, R0 ;  /* 0x0000000807067824 */ /* 0x001fe200078e0200 */
[----:B------:R-:W-:Y:S01]  /*9550*/  SHF.L.U32 R5, R8, 0x1f, RZ ;  /* 0x0000001f08057819 */ /* 0x000fe200000006ff */
[----:B-1----:R-:W-:Y:S06]  /*9560*/  @!P0 BRA `(.L_x_190) ;  /* 0x0000000c00408947 */ /* 0x002fec0003800000 */
.L_x_219:
        /* <DEDUP_REMOVED lines=9> */
.L_x_220:
        /* <DEDUP_REMOVED lines=9> */
.L_x_221:
        /* <DEDUP_REMOVED lines=9> */
.L_x_222:
        /* <DEDUP_REMOVED lines=9> */
.L_x_223:
        /* <DEDUP_REMOVED lines=9> */
.L_x_224:
        /* <DEDUP_REMOVED lines=9> */
.L_x_225:
        /* <DEDUP_REMOVED lines=9> */
.L_x_226:
        /* <DEDUP_REMOVED lines=9> */
.L_x_227:
        /* <DEDUP_REMOVED lines=9> */
.L_x_228:
        /* <DEDUP_REMOVED lines=9> */
.L_x_229:
        /* <DEDUP_REMOVED lines=9> */
.L_x_230:
        /* <DEDUP_REMOVED lines=9> */
.L_x_231:
        /* <DEDUP_REMOVED lines=9> */
.L_x_232:
        /* <DEDUP_REMOVED lines=9> */
.L_x_233:
        /* <DEDUP_REMOVED lines=9> */
.L_x_234:
        /* <DEDUP_REMOVED lines=9> */
.L_x_235:
[----:B------:R-:W1:Y:S01]  /*9e70*/  SYNCS.PHASECHK.TRANS64.TRYWAIT P0, [R6+URZ], R5 ;  /* 0x00000005060075a7 */ /* 0x000e62000800017f */
[----:B------:R-:W-:-:S05]  /*9e80*/  VIADD R2, R7, 0x1 ;  /* 0x0000000107027836 */ /* 0x000fca0000000000 */
[----:B------:R-:W-:-:S04]  /*9e90*/  ISETP.NE.AND P1, PT, R2, 0x16, PT ;  /* 0x000000160200780c */ /* 0x000fc80003f25270 */
[----:B0-----:R-:W-:Y:S02]  /*9ea0*/  SEL R4, RZ, 0x1, P1 ;  /* 0x00000001ff047807 */ /* 0x001fe40000800000 */
[----:B------:R-:W-:Y:S02]  /*9eb0*/  SEL R3, R2, RZ, P1 ;  /* 0x000000ff02037207 */ /* 0x000fe40000800000 */
[----:B------:R-:W-:Y:S01]  /*9ec0*/  LOP3.LUT R4, R11, R4, RZ, 0x3c, !PT ;  /* 0x000000040b047212 */ /* 0x000fe200078e3cff */
[----:B-1----:R-:W-:Y:S06]  /*9ed0*/  @!P0 BRA `(.L_x_207) ;  /* 0x0000000800388947 */ /* 0x002fec0003800000 */
.L_x_236:
[----:B------:R-:W-:Y:S01]  /*9ee0*/  IMAD R3, R3, 0x8, R0 ;  /* 0x0000000803037824 */ /* 0x000fe200078e0200 */
[----:B------:R-:W-:-:S07]  /*9ef0*/  SHF.L.U32 R0, R4, 0x1f, RZ ;  /* 0x0000001f04007819 */ /* 0x000fce00000006ff */
.L_x_208:
[----:B-1----:R1:W2:Y:S02]  /*9f00*/  SYNCS.PHASECHK.TRANS64.TRYWAIT P0, [R3+URZ], R0 ;  /* 0x00000000030075a7 */ /* 0x0022a4000800017f */
[----:B--2---:R-:W-:Y:S05]  /*9f10*/  @!P0 NANOSLEEP.SYNCS 0x989680 ;  /* 0x009896800000895d */ /* 0x004fea0003900000 */
[----:B------:R-:W2:Y:S02]  /*9f20*/  @!P0 SYNCS.PHASECHK.TRANS64 P0, [R3+URZ], R0 ;  /* 0x00000000030085a7 */ /* 0x000ea4000800007f */
[----:B--2---:R-:W-:Y:S05]  /*9f30*/  @!P0 BRA `(.L_x_208) ;  /* 0xfffffffc00f08947 */ /* 0x004fea000383ffff */
.L_x_185:
[----:B------:R-:W-:Y:S05]  /*9f40*/  BSYNC B0 ;  /* 0x0000000000007941 */ /* 0x000fea0003800000 */
.L_x_184:
[----:B------:R-:W-:Y:S05]  /*9f50*/  EXIT ;  /* 0x000000000000794d */ /* 0x000fea0003800000 */
.L_x_18:
[----:B-1----:R-:W-:-:S04]  /*9f60*/  IMAD.U32 R11, RZ, RZ, UR7 ;  /* 0x00000007ff0b7e24 */ /* 0x002fc8000f8e00ff */
[----:B------:R1:W4:Y:S03]  /*9f70*/  SYNCS.PHASECHK.TRANS64.TRYWAIT P0, [R11+URZ], R10 ;  /* 0x0000000a0b0075a7 */ /* 0x000326000800017f */
[----:B----4-:R-:W-:Y:S05]  /*9f80*/  @!P0 NANOSLEEP.SYNCS 0x989680 ;  /* 0x009896800000895d */ /* 0x010fea0003900000 */
[----:B------:R-:W4:Y:S02]  /*9f90*/  @!P0 SYNCS.PHASECHK.TRANS64 P0, [R11+URZ], R10 ;  /* 0x0000000a0b0085a7 */ /* 0x000f24000800007f */
[----:B----4-:R-:W-:Y:S05]  /*9fa0*/  @!P0 BRA `(.L_x_18) ;  /* 0xfffffffc00ec8947 */ /* 0x010fea000383ffff */
[----:B------:R-:W-:Y:S05]  /*9fb0*/  BRA `(.L_x_17) ;  /* 0xffffff7800087947 */ /* 0x000fea000383ffff */
.L_x_24:
[----:B-1----:R-:W-:-:S04]  /*9fc0*/  IMAD.U32 R12, RZ, RZ, UR12 ;  /* 0x0000000cff0c7e24 */ /* 0x002fc8000f8e00ff */
[----:B------:R1:W4:Y:S03]  /*9fd0*/  SYNCS.PHASECHK.TRANS64.TRYWAIT P0, [R12+URZ], R11 ;  /* 0x0000000b0c0075a7 */ /* 0x000326000800017f */
[----:B----4-:R-:W-:Y:S05]  /*9fe0*/  @!P0 NANOSLEEP.SYNCS 0x989680 ;  /* 0x009896800000895d */ /* 0x010fea0003900000 */
[----:B------:R-:W4:Y:S02]  /*9ff0*/  @!P0 SYNCS.PHASECHK.TRANS64 P0, [R12+URZ], R11 ;  /* 0x0000000b0c0085a7 */ /* 0x000f24000800007f */
[----:B----4-:R-:W-:Y:S05]  /*a000*/  @!P0 BRA `(.L_x_24) ;  /* 0xfffffffc00ec8947 */ /* 0x010fea000383ffff */
[----:B------:R-:W-:Y:S05]  /*a010*/  BRA `(.L_x_23) ;  /* 0xffffff8000447947 */ /* 0x000fea000383ffff */
.L_x_171:
[----:B------:R-:W-:Y:S01]  /*a020*/  BSSY B1, `(.L_x_209) ;  /* 0x0000006000017945 */ /* 0x000fe20003800000 */
[----:B------:R-:W-:-:S07]  /*a030*/  IMAD.MOV.U32 R7, RZ, RZ, -0x1 ;  /* 0xffffffffff077424 */ /* 0x000fce00078e00ff */
[----:B------:R-:W-:Y:S05]  /*a040*/  WARPSYNC.COLLECTIVE R7, `(.L_x_210) ;  /* 0x00000000070c7348 */ /* 0x000fea0003c00000 */
[----:B------:R-:W-:Y:S02]  /*a050*/  ELECT P1, UR62, PT ;  /* 0x00000000003e782f */ /* 0x000fe40003820000 */
[----:B------:R-:W-:Y:S01]  /*a060*/  MOV R7, UR62 ;  /* 0x0000003e00077c02 */ /* 0x000fe20008000f00 */
[----:B------:R-:W-:Y:S10]  /*a070*/  ENDCOLLECTIVE ;  /* 0x000000000000791b */ /* 0x000ff40003800000 */
.L_x_210:
[----:B------:R-:W-:Y:S05]  /*a080*/  BSYNC B1 ;  /* 0x0000000000017941 */ /* 0x000fea0003800000 */
.L_x_209:
[----:B------:R-:W-:Y:S05]  /*a090*/  BRA `(.L_x_211) ;  /* 0xffffffe400bc7947 */ /* 0x000fea000383ffff */
.L_x_174:
[----:B-1----:R1:W2:Y:S02]  /*a0a0*/  SYNCS.PHASECHK.TRANS64.TRYWAIT P1, [R19+URZ+0xb0], R10 ;  /* 0x0000b00a130075a7 */ /* 0x0022a4000802017f */
[----:B--2---:R-:W-:Y:S05]  /*a0b0*/  @!P1 NANOSLEEP.SYNCS 0x989680 ;  /* 0x009896800000995d */ /* 0x004fea0003900000 */
[----:B------:R-:W2:Y:S02]  /*a0c0*/  @!P1 SYNCS.PHASECHK.TRANS64 P1, [R19+URZ+0xb0], R10 ;  /* 0x0000b00a130095a7 */ /* 0x000ea4000802007f */
[----:B--2---:R-:W-:Y:S05]  /*a0d0*/  @!P1 BRA `(.L_x_174) ;  /* 0xfffffffc00f09947 */ /* 0x004fea000383ffff */
[----:B------:R-:W-:Y:S05]  /*a0e0*/  BRA `(.L_x_212) ;  /* 0xffffffe400f07947 */ /* 0x000fea000383ffff */
.L_x_183:
[----:B------:R-:W-:Y:S01]  /*a0f0*/  BSSY B0, `(.L_x_213) ;  /* 0x0000006000007945 */ /* 0x000fe20003800000 */
[----:B------:R-:W-:-:S07]  /*a100*/  IMAD.MOV.U32 R7, RZ, RZ, -0x1 ;  /* 0xffffffffff077424 */ /* 0x000fce00078e00ff */
[----:B------:R-:W-:Y:S05]  /*a110*/  WARPSYNC.COLLECTIVE R7, `(.L_x_214) ;  /* 0x00000000070c7348 */ /* 0x000fea0003c00000 */
[----:B------:R-:W-:Y:S02]  /*a120*/  ELECT P1, UR62, PT ;  /* 0x00000000003e782f */ /* 0x000fe40003820000 */
[----:B------:R-:W-:Y:S01]  /*a130*/  MOV R7, UR62 ;  /* 0x0000003e00077c02 */ /* 0x000fe20008000f00 */
[----:B------:R-:W-:Y:S10]  /*a140*/  ENDCOLLECTIVE ;  /* 0x000000000000791b */ /* 0x000ff40003800000 */
.L_x_214:
[----:B------:R-:W-:Y:S05]  /*a150*/  BSYNC B0 ;  /* 0x0000000000007941 */ /* 0x000fea0003800000 */
.L_x_213:
[----:B------:R-:W-:Y:S01]  /*a160*/  PLOP3.LUT P0, PT, P1, PT, PT, 0x80, 0x0 ;  /* 0x000000000000781c */ /* 0x000fe20000f0f070 */
[----:B------:R-:W-:-:S12]  /*a170*/  BRA `(.L_x_215) ;  /* 0xfffffff0003c7947 */ /* 0x000fd8000383ffff */
.L_x_187:
[----:B0-----:R0:W1:Y:S02]  /*a180*/  SYNCS.PHASECHK.TRANS64.TRYWAIT P0, [R6+URZ], R3 ;  /* 0x00000003060075a7 */ /* 0x001064000800017f */
[----:B-1----:R-:W-:Y:S05]  /*a190*/  @!P0 NANOSLEEP.SYNCS 0x989680 ;  /* 0x009896800000895d */ /* 0x002fea0003900000 */
[----:B------:R-:W1:Y:S02]  /*a1a0*/  @!P0 SYNCS.PHASECHK.TRANS64 P0, [R6+URZ], R3 ;  /* 0x00000003060085a7 */ /* 0x000e64000800007f */
[----:B-1----:R-:W-:Y:S05]  /*a1b0*/  @!P0 BRA `(.L_x_187) ;  /* 0xfffffffc00f08947 */ /* 0x002fea000383ffff */
[----:B------:R-:W-:Y:S05]  /*a1c0*/  BRA `(.L_x_216) ;  /* 0xfffffff0007c7947 */ /* 0x000fea000383ffff */
.L_x_188:
[----:B0-----:R0:W1:Y:S02]  /*a1d0*/  SYNCS.PHASECHK.TRANS64.TRYWAIT P0, [R7+URZ], R4 ;  /* 0x00000004070075a7 */ /* 0x001064000800017f */
[----:B-1----:R-:W-:Y:S05]  /*a1e0*/  @!P0 NANOSLEEP.SYNCS 0x989680 ;  /* 0x009896800000895d */ /* 0x002fea0003900000 */
[----:B------:R-:W1:Y:S02]  /*a1f0*/  @!P0 SYNCS.PHASECHK.TRANS64 P0, [R7+URZ], R4 ;  /* 0x00000004070085a7 */ /* 0x000e64000800007f */
[----:B-1----:R-:W-:Y:S05]  /*a200*/  @!P0 BRA `(.L_x_188) ;  /* 0xfffffffc00f08947 */ /* 0x002fea000383ffff */
[----:B------:R-:W-:Y:S05]  /*a210*/  BRA `(.L_x_217) ;  /* 0xfffffff0008c7947 */ /* 0x000fea000383ffff */
.L_x_189:
[----:B0-----:R0:W1:Y:S02]  /*a220*/  SYNCS.PHASECHK.TRANS64.TRYWAIT P0, [R6+URZ], R5 ;  /* 0x00000005060075a7 */ /* 0x001064000800017f */
[----:B-1----:R-:W-:Y:S05]  /*a230*/  @!P0 NANOSLEEP.SYNCS 0x989680 ;  /* 0x009896800000895d */ /* 0x002fea0003900000 */
[----:B------:R-:W1:Y:S02]  /*a240*/  @!P0 SYNCS.PHASECHK.TRANS64 P0, [R6+URZ], R5 ;  /* 0x00000005060085a7 */ /* 0x000e64000800007f */
[----:B-1----:R-:W-:Y:S05]  /*a250*/  @!P0 BRA `(.L_x_189) ;  /* 0xfffffffc00f08947 */ /* 0x002fea000383ffff */
[----:B------:R-:W-:Y:S05]  /*a260*/  BRA `(.L_x_218) ;  /* 0xfffffff0009c7947 */ /* 0x000fea000383ffff */
.L_x_190:
[----:B0-----:R0:W1:Y:S02]  /*a270*/  SYNCS.PHASECHK.TRANS64.TRYWAIT P0, [R9+URZ], R4 ;  /* 0x00000004090075a7 */ /* 0x001064000800017f */
[----:B-1----:R-:W-:Y:S05]  /*a280*/  @!P0 NANOSLEEP.SYNCS 0x989680 ;  /* 0x009896800000895d */ /* 0x002fea0003900000 */
[----:B------:R-:W1:Y:S02]  /*a290*/  @!P0 SYNCS.PHASECHK.TRANS64 P0, [R9+URZ], R4 ;  /* 0x00000004090085a7 */ /* 0x000e64000800007f */
[----:B-1----:R-:W-:Y:S05]  /*a2a0*/  @!P0 BRA `(.L_x_190) ;  /* 0xfffffffc00f08947 */ /* 0x002fea000383ffff */
[----:B------:R-:W-:Y:S05]  /*a2b0*/  BRA `(.L_x_219) ;  /* 0xfffffff000ac7947 */ /* 0x000fea000383ffff */
.L_x_191:
[----:B0-----:R0:W1:Y:S02]  /*a2c0*/  SYNCS.PHASECHK.TRANS64.TRYWAIT P0, [R6+URZ], R5 ;  /* 0x00000005060075a7 */ /* 0x001064000800017f */
[----:B-1----:R-:W-:Y:S05]  /*a2d0*/  @!P0 NANOSLEEP.SYNCS 0x989680 ;  /* 0x009896800000895d */ /* 0x002fea0003900000 */
[----:B------:R-:W1:Y:S02]  /*a2e0*/  @!P0 SYNCS.PHASECHK.TRANS64 P0, [R6+URZ], R5 ;  /* 0x00000005060085a7 */ /* 0x000e64000800007f */
[----:B-1----:R-:W-:Y:S05]  /*a2f0*/  @!P0 BRA `(.L_x_191) ;  /* 0xfffffffc00f08947 */ /* 0x002fea000383ffff */
[----:B------:R-:W-:Y:S05]  /*a300*/  BRA `(.L_x_220) ;  /* 0xfffffff000bc7947 */ /* 0x000fea000383ffff */
.L_x_192:
[----:B0-----:R0:W1:Y:S02]  /*a310*/  SYNCS.PHASECHK.TRANS64.TRYWAIT P0, [R9+URZ], R4 ;  /* 0x00000004090075a7 */ /* 0x001064000800017f */
[----:B-1----:R-:W-:Y:S05]  /*a320*/  @!P0 NANOSLEEP.SYNCS 0x989680 ;  /* 0x009896800000895d */ /* 0x002fea0003900000 */
[----:B------:R-:W1:Y:S02]  /*a330*/  @!P0 SYNCS.PHASECHK.TRANS64 P0, [R9+URZ], R4 ;  /* 0x00000004090085a7 */ /* 0x000e64000800007f */
[----:B-1----:R-:W-:Y:S05]  /*a340*/  @!P0 BRA `(.L_x_192) ;  /* 0xfffffffc00f08947 */ /* 0x002fea000383ffff */
[----:B------:R-:W-:Y:S05]  /*a350*/  BRA `(.L_x_221) ;  /* 0xfffffff000cc7947 */ /* 0x000fea000383ffff */
.L_x_193:
[----:B0-----:R0:W1:Y:S02]  /*a360*/  SYNCS.PHASECHK.TRANS64.TRYWAIT P0, [R6+URZ], R5 ;  /* 0x00000005060075a7 */ /* 0x001064000800017f */
[----:B-1----:R-:W-:Y:S05]  /*a370*/  @!P0 NANOSLEEP.SYNCS 0x989680 ;  /* 0x009896800000895d */ /* 0x002fea0003900000 */
[----:B------:R-:W1:Y:S02]  /*a380*/  @!P0 SYNCS.PHASECHK.TRANS64 P0, [R6+URZ], R5 ;  /* 0x00000005060085a7 */ /* 0x000e64000800007f */
[----:B-1----:R-:W-:Y:S05]  /*a390*/  @!P0 BRA `(.L_x_193) ;  /* 0xfffffffc00f08947 */ /* 0x002fea000383ffff */
[----:B------:R-:W-:Y:S05]  /*a3a0*/  BRA `(.L_x_222) ;  /* 0xfffffff000dc7947 */ /* 0x000fea000383ffff */
.L_x_194:
[----:B0-----:R0:W1:Y:S02]  /*a3b0*/  SYNCS.PHASECHK.TRANS64.TRYWAIT P0, [R9+URZ], R4 ;  /* 0x00000004090075a7 */ /* 0x001064000800017f */
[----:B-1----:R-:W-:Y:S05]  /*a3c0*/  @!P0 NANOSLEEP.SYNCS 0x989680 ;  /* 0x009896800000895d */ /* 0x002fea0003900000 */
[----:B------:R-:W1:Y:S02]  /*a3d0*/  @!P0 SYNCS.PHASECHK.TRANS64 P0, [R9+URZ], R4 ;  /* 0x00000004090085a7 */ /* 0x000e64000800007f */
[----:B-1----:R-:W-:Y:S05]  /*a3e0*/  @!P0 BRA `(.L_x_194) ;  /* 0xfffffffc00f08947 */ /* 0x002fea000383ffff */
[----:B------:R-:W-:Y:S05]  /*a3f0*/  BRA `(.L_x_223) ;  /* 0xfffffff000ec7947 */ /* 0x000fea000383ffff */
.L_x_195:
[----:B0-----:R0:W1:Y:S02]  /*a400*/  SYNCS.PHASECHK.TRANS64.TRYWAIT P0, [R6+URZ], R5 ;  /* 0x00000005060075a7 */ /* 0x001064000800017f */
[----:B-1----:R-:W-:Y:S05]  /*a410*/  @!P0 NANOSLEEP.SYNCS 0x989680 ;  /* 0x009896800000895d */ /* 0x002fea0003900000 */
[----:B------:R-:W1:Y:S02]  /*a420*/  @!P0 SYNCS.PHASECHK.TRANS64 P0, [R6+URZ], R5 ;  /* 0x00000005060085a7 */ /* 0x000e64000800007f */
[----:B-1----:R-:W-:Y:S05]  /*a430*/  @!P0 BRA `(.L_x_195) ;  /* 0xfffffffc00f08947 */ /* 0x002fea000383ffff */
[----:B------:R-:W-:Y:S05]  /*a440*/  BRA `(.L_x_224) ;  /* 0xfffffff000fc7947 */ /* 0x000fea000383ffff */
.L_x_196:
[----:B0-----:R0:W1:Y:S02]  /*a450*/  SYNCS.PHASECHK.TRANS64.TRYWAIT P0, [R9+URZ], R4 ;  /* 0x00000004090075a7 */ /* 0x001064000800017f */
[----:B-1----:R-:W-:Y:S05]  /*a460*/  @!P0 NANOSLEEP.SYNCS 0x989680 ;  /* 0x009896800000895d */ /* 0x002fea0003900000 */
[----:B------:R-:W1:Y:S02]  /*a470*/  @!P0 SYNCS.PHASECHK.TRANS64 P0, [R9+URZ], R4 ;  /* 0x00000004090085a7 */ /* 0x000e64000800007f */
[----:B-1----:R-:W-:Y:S05]  /*a480*/  @!P0 BRA `(.L_x_196) ;  /* 0xfffffffc00f08947 */ /* 0x002fea000383ffff */
[----:B------:R-:W-:Y:S05]  /*a490*/  BRA `(.L_x_225) ;  /* 0xfffffff4000c7947 */ /* 0x000fea000383ffff */
.L_x_197:
[----:B0-----:R0:W1:Y:S02]  /*a4a0*/  SYNCS.PHASECHK.TRANS64.TRYWAIT P0, [R6+URZ], R5 ;  /* 0x00000005060075a7 */ /* 0x001064000800017f */
[----:B-1----:R-:W-:Y:S05]  /*a4b0*/  @!P0 NANOSLEEP.SYNCS 0x989680 ;  /* 0x009896800000895d */ /* 0x002fea0003900000 */
[----:B------:R-:W1:Y:S02]  /*a4c0*/  @!P0 SYNCS.PHASECHK.TRANS64 P0, [R6+URZ], R5 ;  /* 0x00000005060085a7 */ /* 0x000e64000800007f */
[----:B-1----:R-:W-:Y:S05]  /*a4d0*/  @!P0 BRA `(.L_x_197) ;  /* 0xfffffffc00f08947 */ /* 0x002fea000383ffff */
[----:B------:R-:W-:Y:S05]  /*a4e0*/  BRA `(.L_x_226) ;  /* 0xfffffff4001c7947 */ /* 0x000fea000383ffff */
.L_x_198:
[----:B0-----:R0:W1:Y:S02]  /*a4f0*/  SYNCS.PHASECHK.TRANS64.TRYWAIT P0, [R9+URZ], R4 ;  /* 0x00000004090075a7 */ /* 0x001064000800017f */
[----:B-1----:R-:W-:Y:S05]  /*a500*/  @!P0 NANOSLEEP.SYNCS 0x989680 ;  /* 0x009896800000895d */ /* 0x002fea0003900000 */
[----:B------:R-:W1:Y:S02]  /*a510*/  @!P0 SYNCS.PHASECHK.TRANS64 P0, [R9+URZ], R4 ;  /* 0x00000004090085a7 */ /* 0x000e64000800007f */
[----:B-1----:R-:W-:Y:S05]  /*a520*/  @!P0 BRA `(.L_x_198) ;  /* 0xfffffffc00f08947 */ /* 0x002fea000383ffff */
[----:B------:R-:W-:Y:S05]  /*a530*/  BRA `(.L_x_227) ;  /* 0xfffffff4002c7947 */ /* 0x000fea000383ffff */
.L_x_199:
[----:B0-----:R0:W1:Y:S02]  /*a540*/  SYNCS.PHASECHK.TRANS64.TRYWAIT P0, [R6+URZ], R5 ;  /* 0x00000005060075a7 */ /* 0x001064000800017f */
[----:B-1----:R-:W-:Y:S05]  /*a550*/  @!P0 NANOSLEEP.SYNCS 0x989680 ;  /* 0x009896800000895d */ /* 0x002fea0003900000 */
[----:B------:R-:W1:Y:S02]  /*a560*/  @!P0 SYNCS.PHASECHK.TRANS64 P0, [R6+URZ], R5 ;  /* 0x00000005060085a7 */ /* 0x000e64000800007f */
[----:B-1----:R-:W-:Y:S05]  /*a570*/  @!P0 BRA `(.L_x_199) ;  /* 0xfffffffc00f08947 */ /* 0x002fea000383ffff */
[----:B------:R-:W-:Y:S05]  /*a580*/  BRA `(.L_x_228) ;  /* 0xfffffff4003c7947 */ /* 0x000fea000383ffff */
.L_x_200:
[----:B0-----:R0:W1:Y:S02]  /*a590*/  SYNCS.PHASECHK.TRANS64.TRYWAIT P0, [R9+URZ], R4 ;  /* 0x00000004090075a7 */ /* 0x001064000800017f */
[----:B-1----:R-:W-:Y:S05]  /*a5a0*/  @!P0 NANOSLEEP.SYNCS 0x989680 ;  /* 0x009896800000895d */ /* 0x002fea0003900000 */
[----:B------:R-:W1:Y:S02]  /*a5b0*/  @!P0 SYNCS.PHASECHK.TRANS64 P0, [R9+URZ], R4 ;  /* 0x00000004090085a7 */ /* 0x000e64000800007f */
[----:B-1----:R-:W-:Y:S05]  /*a5c0*/  @!P0 BRA `(.L_x_200) ;  /* 0xfffffffc00f08947 */ /* 0x002fea000383ffff */
[----:B------:R-:W-:Y:S05]  /*a5d0*/  BRA `(.L_x_229) ;  /* 0xfffffff4004c7947 */ /* 0x000fea000383ffff */
.L_x_201:
[----:B0-----:R0:W1:Y:S02]  /*a5e0*/  SYNCS.PHASECHK.TRANS64.TRYWAIT P0, [R6+URZ], R5 ;  /* 0x00000005060075a7 */ /* 0x001064000800017f */
[----:B-1----:R-:W-:Y:S05]  /*a5f0*/  @!P0 NANOSLEEP.SYNCS 0x989680 ;  /* 0x009896800000895d */ /* 0x002fea0003900000 */
[----:B------:R-:W1:Y:S02]  /*a600*/  @!P0 SYNCS.PHASECHK.TRANS64 P0, [R6+URZ], R5 ;  /* 0x00000005060085a7 */ /* 0x000e64000800007f */
[----:B-1----:R-:W-:Y:S05]  /*a610*/  @!P0 BRA `(.L_x_201) ;  /* 0xfffffffc00f08947 */ /* 0x002fea000383ffff */
[----:B------:R-:W-:Y:S05]  /*a620*/  BRA `(.L_x_230) ;  /* 0xfffffff4005c7947 */ /* 0x000fea000383ffff */
.L_x_202:
[----:B0-----:R0:W1:Y:S02]  /*a630*/  SYNCS.PHASECHK.TRANS64.TRYWAIT P0, [R9+URZ], R4 ;  /* 0x00000004090075a7 */ /* 0x001064000800017f */
[----:B-1----:R-:W-:Y:S05]  /*a640*/  @!P0 NANOSLEEP.SYNCS 0x989680 ;  /* 0x009896800000895d */ /* 0x002fea0003900000 */
[----:B------:R-:W1:Y:S02]  /*a650*/  @!P0 SYNCS.PHASECHK.TRANS64 P0, [R9+URZ], R4 ;  /* 0x00000004090085a7 */ /* 0x000e64000800007f */
[----:B-1----:R-:W-:Y:S05]  /*a660*/  @!P0 BRA `(.L_x_202) ;  /* 0xfffffffc00f08947 */ /* 0x002fea000383ffff */
[----:B------:R-:W-:Y:S05]  /*a670*/  BRA `(.L_x_231) ;  /* 0xfffffff4006c7947 */ /* 0x000fea000383ffff */
.L_x_203:
[----:B0-----:R0:W1:Y:S02]  /*a680*/  SYNCS.PHASECHK.TRANS64.TRYWAIT P0, [R6+URZ], R5 ;  /* 0x00000005060075a7 */ /* 0x001064000800017f */
[----:B-1----:R-:W-:Y:S05]  /*a690*/  @!P0 NANOSLEEP.SYNCS 0x989680 ;  /* 0x009896800000895d */ /* 0x002fea0003900000 */
[----:B------:R-:W1:Y:S02]  /*a6a0*/  @!P0 SYNCS.PHASECHK.TRANS64 P0, [R6+URZ], R5 ;  /* 0x00000005060085a7 */ /* 0x000e64000800007f */
[----:B-1----:R-:W-:Y:S05]  /*a6b0*/  @!P0 BRA `(.L_x_203) ;  /* 0xfffffffc00f08947 */ /* 0x002fea000383ffff */
[----:B------:R-:W-:Y:S05]  /*a6c0*/  BRA `(.L_x_232) ;  /* 0xfffffff4007c7947 */ /* 0x000fea000383ffff */
.L_x_204:
[----:B0-----:R0:W1:Y:S02]  /*a6d0*/  SYNCS.PHASECHK.TRANS64.TRYWAIT P0, [R9+URZ], R4 ;  /* 0x00000004090075a7 */ /* 0x001064000800017f */
[----:B-1----:R-:W-:Y:S05]  /*a6e0*/  @!P0 NANOSLEEP.SYNCS 0x989680 ;  /* 0x009896800000895d */ /* 0x002fea0003900000 */
[----:B------:R-:W1:Y:S02]  /*a6f0*/  @!P0 SYNCS.PHASECHK.TRANS64 P0, [R9+URZ], R4 ;  /* 0x00000004090085a7 */ /* 0x000e64000800007f */
[----:B-1----:R-:W-:Y:S05]  /*a700*/  @!P0 BRA `(.L_x_204) ;  /* 0xfffffffc00f08947 */ /* 0x002fea000383ffff */
[----:B------:R-:W-:Y:S05]  /*a710*/  BRA `(.L_x_233) ;  /* 0xfffffff4008c7947 */ /* 0x000fea000383ffff */
.L_x_205:
[----:B0-----:R0:W1:Y:S02]  /*a720*/  SYNCS.PHASECHK.TRANS64.TRYWAIT P0, [R6+URZ], R5 ;  /* 0x00000005060075a7 */ /* 0x001064000800017f */
[----:B-1----:R-:W-:Y:S05]  /*a730*/  @!P0 NANOSLEEP.SYNCS 0x989680 ;  /* 0x009896800000895d */ /* 0x002fea0003900000 */
[----:B------:R-:W1:Y:S02]  /*a740*/  @!P0 SYNCS.PHASECHK.TRANS64 P0, [R6+URZ], R5 ;  /* 0x00000005060085a7 */ /* 0x000e64000800007f */
[----:B-1----:R-:W-:Y:S05]  /*a750*/  @!P0 BRA `(.L_x_205) ;  /* 0xfffffffc00f08947 */ /* 0x002fea000383ffff */
[----:B------:R-:W-:Y:S05]  /*a760*/  BRA `(.L_x_234) ;  /* 0xfffffff4009c7947 */ /* 0x000fea000383ffff */
.L_x_206:
[----:B0-----:R0:W1:Y:S02]  /*a770*/  SYNCS.PHASECHK.TRANS64.TRYWAIT P0, [R9+URZ], R4 ;  /* 0x00000004090075a7 */ /* 0x001064000800017f */
[----:B-1----:R-:W-:Y:S05]  /*a780*/  @!P0 NANOSLEEP.SYNCS 0x989680 ;  /* 0x009896800000895d */ /* 0x002fea0003900000 */
[----:B------:R-:W1:Y:S02]  /*a790*/  @!P0 SYNCS.PHASECHK.TRANS64 P0, [R9+URZ], R4 ;  /* 0x00000004090085a7 */ /* 0x000e64000800007f */
[----:B-1----:R-:W-:Y:S05]  /*a7a0*/  @!P0 BRA `(.L_x_206) ;  /* 0xfffffffc00f08947 */ /* 0x002fea000383ffff */
[----:B------:R-:W-:Y:S05]  /*a7b0*/  BRA `(.L_x_235) ;  /* 0xfffffff400ac7947 */ /* 0x000fea000383ffff */
.L_x_207:
[----:B0-----:R0:W1:Y:S02]  /*a7c0*/  SYNCS.PHASECHK.TRANS64.TRYWAIT P0, [R6+URZ], R5 ;  /* 0x00000005060075a7 */ /* 0x001064000800017f */
[----:B-1----:R-:W-:Y:S05]  /*a7d0*/  @!P0 NANOSLEEP.SYNCS 0x989680 ;  /* 0x009896800000895d */ /* 0x002fea0003900000 */
[----:B------:R-:W1:Y:S02]  /*a7e0*/  @!P0 SYNCS.PHASECHK.TRANS64 P0, [R6+URZ], R5 ;  /* 0x00000005060085a7 */ /* 0x000e64000800007f */
[----:B-1----:R-:W-:Y:S05]  /*a7f0*/  @!P0 BRA `(.L_x_207) ;  /* 0xfffffffc00f08947 */ /* 0x002fea000383ffff */
[----:B------:R-:W-:Y:S05]  /*a800*/  BRA `(.L_x_236) ;  /* 0xfffffff400b47947 */ /* 0x000fea000383ffff */
.L_x_237:
[----:B------:R-:W-:-:S00]  /*a810*/  BRA `(.L_x_237) ;  /* 0xfffffffc00fc7947 */ /* 0x000fc0000383ffff */
[----:B------:R-:W-:-:S00]  /*a820*/  NOP ;  /* 0x0000000000007918 */ /* 0x000fc00000000000 */
        /* <DEDUP_REMOVED lines=13> */
.L_x_238:


//--------------------- .nv.shared._ZN7cutlass13device_kernelINS_4gemm6kernel13GemmUniversalIN4cute5tupleIJiiiiEEENS1_10collective13CollectiveMmaINS1_37MainloopSm90TmaGmmaWarpSpecializedFP8ILi22ENS5_IJNS4_1CILi1EEESB_SB_EEENS1_35KernelTmaWarpSpecializedCooperativeEEENS5_IJNSA_ILi256EEENSA_ILi64EEENSA_ILi32EEEEEENS_12float_e4m3_tENS5_IJlSB_lEEESJ_SK_NS4_8TiledMMAINS4_8MMA_AtomIJNS4_4SM904GMMA30MMA_64x64x32_F32E4M3E4M3_SS_TNILNSO_7ScaleInE1ELSQ_1EEEEEENS4_6LayoutINS5_IJNSA_ILi2EEESB_SB_EEENS5_IJSB_NSA_ILi0EEESW_EEEEENS5_IJNS4_10UnderscoreESZ_SZ_EEEEENS4_13SM90_TMA_LOADENS4_14ComposedLayoutINS4_7SwizzleILi1ELi4ELi3EEENS4_18smem_ptr_flag_bitsILi8EEENST_INS5_IJNSA_ILi8EEESH_EEENS5_IJSH_SB_EEEEEEEvNS4_8identityES12_S1C_vS1D_EENS_8epilogue10collective6detail29Sm90TmaWarpSpecializedAdapterINS1G_15DefaultEpilogueISJ_SK_SK_NS1F_6thread17LinearCombinationISJ_Li1EffLNS1K_9ScaleType4KindE0ELNS_15FloatRoundStyleE2ESJ_EENS1_15EpilogueDefaultEEEEEvvEEEEvNT_6ParamsE --------------------------
	.section	.nv.shared._ZN7cutlass13device_kernelINS_4gemm6kernel13GemmUniversalIN4cute5tupleIJiiiiEEENS1_10collective13CollectiveMmaINS1_37MainloopSm90TmaGmmaWarpSpecializedFP8ILi22ENS5_IJNS4_1CILi1EEESB_SB_EEENS1_35KernelTmaWarpSpecializedCooperativeEEENS5_IJNSA_ILi256EEENSA_ILi64EEENSA_ILi32EEEEEENS_12float_e4m3_tENS5_IJlSB_lEEESJ_SK_NS4_8TiledMMAINS4_8MMA_AtomIJNS4_4SM904GMMA30MMA_64x64x32_F32E4M3E4M3_SS_TNILNSO_7ScaleInE1ELSQ_1EEEEEENS4_6LayoutINS5_IJNSA_ILi2EEESB_SB_EEENS5_IJSB_NSA_ILi0EEESW_EEEEENS5_IJNS4_10UnderscoreESZ_SZ_EEEEENS4_13SM90_TMA_LOADENS4_14ComposedLayoutINS4_7SwizzleILi1ELi4ELi3EEENS4_18smem_ptr_flag_bitsILi8EEENST_INS5_IJNSA_ILi8EEESH_EEENS5_IJSH_SB_EEEEEEEvNS4_8identityES12_S1C_vS1D_EENS_8epilogue10collective6detail29Sm90TmaWarpSpecializedAdapterINS1G_15DefaultEpilogueISJ_SK_SK_NS1F_6thread17LinearCombinationISJ_Li1EffLNS1K_9ScaleType4KindE0ELNS_15FloatRoundStyleE2ESJ_EENS1_15EpilogueDefaultEEEEEvvEEEEvNT_6ParamsE,"aw",@nobits
	.sectionflags	@""
	.align	16
	.zero		1024


//--------------------- .nv.shared.reserved.0     --------------------------
	.section	.nv.shared.reserved.0,"aw",@nobits
	.weak		__nv_reservedSMEM_offset_0_alias
	.size		__nv_reservedSMEM_offset_0_alias, 0, 0
	.other		__nv_reservedSMEM_offset_0_alias,@"STO_CUDA_RESERVED_SHARED STV_DEFAULT"
__nv_reservedSMEM_offset_0_alias:
	.zero		0


//--------------------- .nv.global                --------------------------
	.section	.nv.global,"aw",@nobits
.nv.global:
	.type		_ZN39_INTERNAL_601141d0_4_k_cu_340a6821_80394cute1_E,@object
	.size		_ZN39_INTERNAL_601141d0_4_k_cu_340a6821_80394cute1_E,(_ZN39_INTERNAL_601141d0_4_k_cu_340a6821_80394cuda3std3__45__cpo6cbeginE - _ZN39_INTERNAL_601141d0_4_k_cu_340a6821_80394cute1_E)
_ZN39_INTERNAL_601141d0_4_k_cu_340a6821_80394cute1_E:
	.zero		1
	.type		_ZN39_INTERNAL_601141d0_4_k_cu_340a6821_80394cuda3std3__45__cpo6cbeginE,@object
	.size		_ZN39_INTERNAL_601141d0_4_k_cu_340a6821_80394cuda3std3__45__cpo6cbeginE,(_ZN39_INTERNAL_601141d0_4_k_cu_340a6821_80394cuda3std3__48in_placeE - _ZN39_INTERNAL_601141d0_4_k_cu_340a6821_80394cuda3std3__45__cpo6cbeginE)
_ZN39_INTERNAL_601141d0_4_k_cu_340a6821_80394cuda3std3__45__cpo6cbeginE:
	.zero		1
	.type		_ZN39_INTERNAL_601141d0_4_k_cu_340a6821_80394cuda3std3__48in_placeE,@object
	.size		_ZN39_INTERNAL_601141d0_4_k_cu_340a6821_80394cuda3std3__48in_placeE,(_ZN39_INTERNAL_601141d0_4_k_cu_340a6821_80394cuda3std6ranges3__45__cpo9iter_moveE - _ZN39_INTERNAL_601141d0_4_k_cu_340a6821_80394cuda3std3__48in_placeE)
_ZN39_INTERNAL_601141d0_4_k_cu_340a6821_80394cuda3std3__48in_placeE:
	.zero		1
	.type		_ZN39_INTERNAL_601141d0_4_k_cu_340a6821_80394cuda3std6ranges3__45__cpo9iter_moveE,@object
	.size		_ZN39_INTERNAL_601141d0_4_k_cu_340a6821_80394cuda3std6ranges3__45__cpo9iter_moveE,(_ZN39_INTERNAL_601141d0_4_k_cu_340a6821_80394cuda3std3__45__cpo5beginE - _ZN39_INTERNAL_601141d0_4_k_cu_340a6821_80394cuda3std6ranges3__45__cpo9iter_moveE)
_ZN39_INTERNAL_601141d0_4_k_cu_340a6821_80394cuda3std6ranges3__45__cpo9iter_moveE:
	.zero		1
	.type		_ZN39_INTERNAL_601141d0_4_k_cu_340a6821_80394cuda3std3__45__cpo5beginE,@object
	.size		_ZN39_INTERNAL_601141d0_4_k_cu_340a6821_80394cuda3std3__45__cpo5beginE,(_ZN39_INTERNAL_601141d0_4_k_cu_340a6821_80394cuda3std3__441_GLOBAL__N__601141d0_4_k_cu_340a6821_80396ignoreE - _ZN39_INTERNAL_601141d0_4_k_cu_340a6821_80394cuda3std3__45__cpo5beginE)
_ZN39_INTERNAL_601141d0_4_k_cu_340a6821_80394cuda3std3__45__cpo5beginE:
	.zero		1
	.type		_ZN39_INTERNAL_601141d0_4_k_cu_340a6821_80394cuda3std3__441_GLOBAL__N__601141d0_4_k_cu_340a6821_80396ignoreE,@object
	.size		_ZN39_INTERNAL_601141d0_4_k_cu_340a6821_80394cuda3std3__441_GLOBAL__N__601141d0_4_k_cu_340a6821_80396ignoreE,(_ZN39_INTERNAL_601141d0_4_k_cu_340a6821_80394cute7productE - _ZN39_INTERNAL_601141d0_4_k_cu_340a6821_80394cuda3std3__441_GLOBAL__N__601141d0_4_k_cu_340a6821_80396ignoreE)
_ZN39_INTERNAL_601141d0_4_k_cu_340a6821_80394cuda3std3__441_GLOBAL__N__601141d0_4_k_cu_340a6821_80396ignoreE:
	.zero		1
	.type		_ZN39_INTERNAL_601141d0_4_k_cu_340a6821_80394cute7productE,@object
	.size		_ZN39_INTERNAL_601141d0_4_k_cu_340a6821_80394cute7productE,(_ZN39_INTERNAL_601141d0_4_k_cu_340a6821_80394cuda3std3__45__cpo3endE - _ZN39_INTERNAL_601141d0_4_k_cu_340a6821_80394cute7productE)
_ZN39_INTERNAL_601141d0_4_k_cu_340a6821_80394cute7productE:
	.zero		1
	.type		_ZN39_INTERNAL_601141d0_4_k_cu_340a6821_80394cuda3std3__45__cpo3endE,@object
	.size		_ZN39_INTERNAL_601141d0_4_k_cu_340a6821_80394cuda3std3__45__cpo3endE,(_ZN39_INTERNAL_601141d0_4_k_cu_340a6821_80394cuda3std3__419piecewise_constructE - _ZN39_INTERNAL_601141d0_4_k_cu_340a6821_80394cuda3std3__45__cpo3endE)
_ZN39_INTERNAL_601141d0_4_k_cu_340a6821_80394cuda3std3__45__cpo3endE:
	.zero		1
	.type		_ZN39_INTERNAL_601141d0_4_k_cu_340a6821_80394cuda3std3__419piecewise_constructE,@object
	.size		_ZN39_INTERNAL_601141d0_4_k_cu_340a6821_80394cuda3std3__419piecewise_constructE,(_ZN39_INTERNAL_601141d0_4_k_cu_340a6821_80394cuda3std3__45__cpo4cendE - _ZN39_INTERNAL_601141d0_4_k_cu_340a6821_80394cuda3std3__419piecewise_constructE)
_ZN39_INTERNAL_601141d0_4_k_cu_340a6821_80394cuda3std3__419piecewise_constructE:
	.zero		1
	.type		_ZN39_INTERNAL_601141d0_4_k_cu_340a6821_80394cuda3std3__45__cpo4cendE,@object
	.size		_ZN39_INTERNAL_601141d0_4_k_cu_340a6821_80394cuda3std3__45__cpo4cendE,(_ZN39_INTERNAL_601141d0_4_k_cu_340a6821_80394cuda3std6ranges3__45__cpo4swapE - _ZN39_INTERNAL_601141d0_4_k_cu_340a6821_80394cuda3std3__45__cpo4cendE)
_ZN39_INTERNAL_601141d0_4_k_cu_340a6821_80394cuda3std3__45__cpo4cendE:
	.zero		1
	.type		_ZN39_INTERNAL_601141d0_4_k_cu_340a6821_80394cuda3std6ranges3__45__cpo4swapE,@object
	.size		_ZN39_INTERNAL_601141d0_4_k_cu_340a6821_80394cuda3std6ranges3__45__cpo4swapE,(.L_7 - _ZN39_INTERNAL_601141d0_4_k_cu_340a6821_80394cuda3std6ranges3__45__cpo4swapE)
_ZN39_INTERNAL_601141d0_4_k_cu_340a6821_80394cuda3std6ranges3__45__cpo4swapE:
	.zero		1
.L_7:


//--------------------- .nv.constant0._ZN7cutlass13device_kernelINS_4gemm6kernel13GemmUniversalIN4cute5tupleIJiiiiEEENS1_10collective13CollectiveMmaINS1_37MainloopSm90TmaGmmaWarpSpecializedFP8ILi22ENS5_IJNS4_1CILi1EEESB_SB_EEENS1_35KernelTmaWarpSpecializedCooperativeEEENS5_IJNSA_ILi256EEENSA_ILi64EEENSA_ILi32EEEEEENS_12float_e4m3_tENS5_IJlSB_lEEESJ_SK_NS4_8TiledMMAINS4_8MMA_AtomIJNS4_4SM904GMMA30MMA_64x64x32_F32E4M3E4M3_SS_TNILNSO_7ScaleInE1ELSQ_1EEEEEENS4_6LayoutINS5_IJNSA_ILi2EEESB_SB_EEENS5_IJSB_NSA_ILi0EEESW_EEEEENS5_IJNS4_10UnderscoreESZ_SZ_EEEEENS4_13SM90_TMA_LOADENS4_14ComposedLayoutINS4_7SwizzleILi1ELi4ELi3EEENS4_18smem_ptr_flag_bitsILi8EEENST_INS5_IJNSA_ILi8EEESH_EEENS5_IJSH_SB_EEEEEEEvNS4_8identityES12_S1C_vS1D_EENS_8epilogue10collective6detail29Sm90TmaWarpSpecializedAdapterINS1G_15DefaultEpilogueISJ_SK_SK_NS1F_6thread17LinearCombinationISJ_Li1EffLNS1K_9ScaleType4KindE0ELNS_15FloatRoundStyleE2ESJ_EENS1_15EpilogueDefaultEEEEEvvEEEEvNT_6ParamsE --------------------------
	.section	.nv.constant0._ZN7cutlass13device_kernelINS_4gemm6kernel13GemmUniversalIN4cute5tupleIJiiiiEEENS1_10collective13CollectiveMmaINS1_37MainloopSm90TmaGmmaWarpSpecializedFP8ILi22ENS5_IJNS4_1CILi1EEESB_SB_EEENS1_35KernelTmaWarpSpecializedCooperativeEEENS5_IJNSA_ILi256EEENSA_ILi64EEENSA_ILi32EEEEEENS_12float_e4m3_tENS5_IJlSB_lEEESJ_SK_NS4_8TiledMMAINS4_8MMA_AtomIJNS4_4SM904GMMA30MMA_64x64x32_F32E4M3E4M3_SS_TNILNSO_7ScaleInE1ELSQ_1EEEEEENS4_6LayoutINS5_IJNSA_ILi2EEESB_SB_EEENS5_IJSB_NSA_ILi0EEESW_EEEEENS5_IJNS4_10UnderscoreESZ_SZ_EEEEENS4_13SM90_TMA_LOADENS4_14ComposedLayoutINS4_7SwizzleILi1ELi4ELi3EEENS4_18smem_ptr_flag_bitsILi8EEENST_INS5_IJNSA_ILi8EEESH_EEENS5_IJSH_SB_EEEEEEEvNS4_8identityES12_S1C_vS1D_EENS_8epilogue10collective6detail29Sm90TmaWarpSpecializedAdapterINS1G_15DefaultEpilogueISJ_SK_SK_NS1F_6thread17LinearCombinationISJ_Li1EffLNS1K_9ScaleType4KindE0ELNS_15FloatRoundStyleE2ESJ_EENS1_15EpilogueDefaultEEEEEvvEEEEvNT_6ParamsE,"a",@progbits
	.sectionflags	@""
	.align	4
.nv.constant0._ZN7cutlass13device_kernelINS_4gemm6kernel13GemmUniversalIN4cute5tupleIJiiiiEEENS1_10collective13CollectiveMmaINS1_37MainloopSm90TmaGmmaWarpSpecializedFP8ILi22ENS5_IJNS4_1CILi1EEESB_SB_EEENS1_35KernelTmaWarpSpecializedCooperativeEEENS5_IJNSA_ILi256EEENSA_ILi64EEENSA_ILi32EEEEEENS_12float_e4m3_tENS5_IJlSB_lEEESJ_SK_NS4_8TiledMMAINS4_8MMA_AtomIJNS4_4SM904GMMA30MMA_64x64x32_F32E4M3E4M3_SS_TNILNSO_7ScaleInE1ELSQ_1EEEEEENS4_6LayoutINS5_IJNSA_ILi2EEESB_SB_EEENS5_IJSB_NSA_ILi0EEESW_EEEEENS5_IJNS4_10UnderscoreESZ_SZ_EEEEENS4_13SM90_TMA_LOADENS4_14ComposedLayoutINS4_7SwizzleILi1ELi4ELi3EEENS4_18smem_ptr_flag_bitsILi8EEENST_INS5_IJNSA_ILi8EEESH_EEENS5_IJSH_SB_EEEEEEEvNS4_8identityES12_S1C_vS1D_EENS_8epilogue10collective6detail29Sm90TmaWarpSpecializedAdapterINS1G_15DefaultEpilogueISJ_SK_SK_NS1F_6thread17LinearCombinationISJ_Li1EffLNS1K_9ScaleType4KindE0ELNS_15FloatRoundStyleE2ESJ_EENS1_15EpilogueDefaultEEEEEvvEEEEvNT_6ParamsE:
	.zero		1664


//--------------------- SYMBOLS --------------------------

	.type		.nv.reservedSmem.offset0,@object
	.size		.nv.reservedSmem.offset0,0x4
